	.headerflags	@"EF_CUDA_TEXMODE_UNIFIED EF_CUDA_64BIT_ADDRESS EF_CUDA_ACCELERATORS EF_CUDA_SM90 EF_CUDA_VIRTUAL_SM(EF_CUDA_SM90)"
	.elftype	@"ET_EXEC"


//--------------------- .nv.info                  --------------------------
	.section	.nv.info,"",@"SHT_CUDA_INFO"
	.align	4


	//----- nvinfo : EIATTR_REGCOUNT
	.align		4
        /*0000*/ 	.byte	0x04, 0x2f
        /*0002*/ 	.short	(.L_2 - .L_1)
	.align		4
.L_1:
        /*0004*/ 	.word	index@(_attn_fwd)
        /*0008*/ 	.word	0x0000009c


	//----- nvinfo : EIATTR_FRAME_SIZE
	.align		4
.L_2:
        /*000c*/ 	.byte	0x04, 0x11
        /*000e*/ 	.short	(.L_4 - .L_3)
	.align		4
.L_3:
        /*0010*/ 	.word	index@(_attn_fwd)
        /*0014*/ 	.word	0x00000000


	//----- nvinfo : EIATTR_MIN_STACK_SIZE
	.align		4
.L_4:
        /*0018*/ 	.byte	0x04, 0x12
        /*001a*/ 	.short	(.L_6 - .L_5)
	.align		4
.L_5:
        /*001c*/ 	.word	index@(_attn_fwd)
        /*0020*/ 	.word	0x00000000
.L_6:


//--------------------- .nv.info._attn_fwd        --------------------------
	.section	.nv.info._attn_fwd,"",@"SHT_CUDA_INFO"
	.sectionflags	@""
	.align	4


	//----- nvinfo : EIATTR_CUDA_API_VERSION
	.align		4
        /*0000*/ 	.byte	0x04, 0x37
        /*0002*/ 	.short	(.L_8 - .L_7)
.L_7:
        /*0004*/ 	.word	0x00000080


	//----- nvinfo : EIATTR_KPARAM_INFO
	.align		4
.L_8:
        /*0008*/ 	.byte	0x04, 0x17
        /*000a*/ 	.short	(.L_10 - .L_9)
.L_9:
        /*000c*/ 	.word	0x00000000
        /*0010*/ 	.short	0x0013
        /*0012*/ 	.short	0x0068
        /*0014*/ 	.byte	0x00, 0xf4, 0x21, 0x00


	//----- nvinfo : EIATTR_KPARAM_INFO
	.align		4
.L_10:
        /*0018*/ 	.byte	0x04, 0x17
        /*001a*/ 	.short	(.L_12 - .L_11)
.L_11:
        /*001c*/ 	.word	0x00000000
        /*0020*/ 	.short	0x0012
        /*0022*/ 	.short	0x0060
        /*0024*/ 	.byte	0x00, 0xf0, 0x11, 0x00


	//----- nvinfo : EIATTR_KPARAM_INFO
	.align		4
.L_12:
        /*0028*/ 	.byte	0x04, 0x17
        /*002a*/ 	.short	(.L_14 - .L_13)
.L_13:
        /*002c*/ 	.word	0x00000000
        /*0030*/ 	.short	0x0011
        /*0032*/ 	.short	0x005c
        /*0034*/ 	.byte	0x00, 0xf0, 0x11, 0x00


	//----- nvinfo : EIATTR_KPARAM_INFO
	.align		4
.L_14:
        /*0038*/ 	.byte	0x04, 0x17
        /*003a*/ 	.short	(.L_16 - .L_15)
.L_15:
        /*003c*/ 	.word	0x00000000
        /*0040*/ 	.short	0x0010
        /*0042*/ 	.short	0x0058
        /*0044*/ 	.byte	0x00, 0xf0, 0x11, 0x00


	//----- nvinfo : EIATTR_KPARAM_INFO
	.align		4
.L_16:
        /*0048*/ 	.byte	0x04, 0x17
        /*004a*/ 	.short	(.L_18 - .L_17)
.L_17:
        /*004c*/ 	.word	0x00000000
        /*0050*/ 	.short	0x000f
        /*0052*/ 	.short	0x0054
        /*0054*/ 	.byte	0x00, 0xf0, 0x11, 0x00


	//----- nvinfo : EIATTR_KPARAM_INFO
	.align		4
.L_18:
        /*0058*/ 	.byte	0x04, 0x17
        /*005a*/ 	.short	(.L_20 - .L_19)
.L_19:
        /*005c*/ 	.word	0x00000000
        /*0060*/ 	.short	0x000e
        /*0062*/ 	.short	0x0050
        /*0064*/ 	.byte	0x00, 0xf0, 0x11, 0x00


	//----- nvinfo : EIATTR_KPARAM_INFO
	.align		4
.L_20:
        /*0068*/ 	.byte	0x04, 0x17
        /*006a*/ 	.short	(.L_22 - .L_21)
.L_21:
        /*006c*/ 	.word	0x00000000
        /*0070*/ 	.short	0x000d
        /*0072*/ 	.short	0x004c
        /*0074*/ 	.byte	0x00, 0xf0, 0x11, 0x00


	//----- nvinfo : EIATTR_KPARAM_INFO
	.align		4
.L_22:
        /*0078*/ 	.byte	0x04, 0x17
        /*007a*/ 	.short	(.L_24 - .L_23)
.L_23:
        /*007c*/ 	.word	0x00000000
        /*0080*/ 	.short	0x000c
        /*0082*/ 	.short	0x0048
        /*0084*/ 	.byte	0x00, 0xf0, 0x11, 0x00


	//----- nvinfo : EIATTR_KPARAM_INFO
	.align		4
.L_24:
        /*0088*/ 	.byte	0x04, 0x17
        /*008a*/ 	.short	(.L_26 - .L_25)
.L_25:
        /*008c*/ 	.word	0x00000000
        /*0090*/ 	.short	0x000b
        /*0092*/ 	.short	0x0044
        /*0094*/ 	.byte	0x00, 0xf0, 0x11, 0x00


	//----- nvinfo : EIATTR_KPARAM_INFO
	.align		4
.L_26:
        /*0098*/ 	.byte	0x04, 0x17
        /*009a*/ 	.short	(.L_28 - .L_27)
.L_27:
        /*009c*/ 	.word	0x00000000
        /*00a0*/ 	.short	0x000a
        /*00a2*/ 	.short	0x0040
        /*00a4*/ 	.byte	0x00, 0xf0, 0x11, 0x00


	//----- nvinfo : EIATTR_KPARAM_INFO
	.align		4
.L_28:
        /*00a8*/ 	.byte	0x04, 0x17
        /*00aa*/ 	.short	(.L_30 - .L_29)
.L_29:
        /*00ac*/ 	.word	0x00000000
        /*00b0*/ 	.short	0x0009
        /*00b2*/ 	.short	0x003c
        /*00b4*/ 	.byte	0x00, 0xf0, 0x11, 0x00


	//----- nvinfo : EIATTR_KPARAM_INFO
	.align		4
.L_30:
        /*00b8*/ 	.byte	0x04, 0x17
        /*00ba*/ 	.short	(.L_32 - .L_31)
.L_31:
        /*00bc*/ 	.word	0x00000000
        /*00c0*/ 	.short	0x0008
        /*00c2*/ 	.short	0x0038
        /*00c4*/ 	.byte	0x00, 0xf0, 0x11, 0x00


	//----- nvinfo : EIATTR_KPARAM_INFO
	.align		4
.L_32:
        /*00c8*/ 	.byte	0x04, 0x17
        /*00ca*/ 	.short	(.L_34 - .L_33)
.L_33:
        /*00cc*/ 	.word	0x00000000
        /*00d0*/ 	.short	0x0007
        /*00d2*/ 	.short	0x0034
        /*00d4*/ 	.byte	0x00, 0xf0, 0x11, 0x00


	//----- nvinfo : EIATTR_KPARAM_INFO
	.align		4
.L_34:
        /*00d8*/ 	.byte	0x04, 0x17
        /*00da*/ 	.short	(.L_36 - .L_35)
.L_35:
        /*00dc*/ 	.word	0x00000000
        /*00e0*/ 	.short	0x0006
        /*00e2*/ 	.short	0x0030
        /*00e4*/ 	.byte	0x00, 0xf0, 0x11, 0x00


	//----- nvinfo : EIATTR_KPARAM_INFO
	.align		4
.L_36:
        /*00e8*/ 	.byte	0x04, 0x17
        /*00ea*/ 	.short	(.L_38 - .L_37)
.L_37:
        /*00ec*/ 	.word	0x00000000
        /*00f0*/ 	.short	0x0005
        /*00f2*/ 	.short	0x0028
        /*00f4*/ 	.byte	0x00, 0xf4, 0x21, 0x00


	//----- nvinfo : EIATTR_KPARAM_INFO
	.align		4
.L_38:
        /*00f8*/ 	.byte	0x04, 0x17
        /*00fa*/ 	.short	(.L_40 - .L_39)
.L_39:
        /*00fc*/ 	.word	0x00000000
        /*0100*/ 	.short	0x0004
        /*0102*/ 	.short	0x0020
        /*0104*/ 	.byte	0x00, 0xf4, 0x21, 0x00


	//----- nvinfo : EIATTR_KPARAM_INFO
	.align		4
.L_40:
        /*0108*/ 	.byte	0x04, 0x17
        /*010a*/ 	.short	(.L_42 - .L_41)
.L_41:
        /*010c*/ 	.word	0x00000000
        /*0110*/ 	.short	0x0003
        /*0112*/ 	.short	0x0018
        /*0114*/ 	.byte	0x00, 0xf0, 0x11, 0x00


	//----- nvinfo : EIATTR_KPARAM_INFO
	.align		4
.L_42:
        /*0118*/ 	.byte	0x04, 0x17
        /*011a*/ 	.short	(.L_44 - .L_43)
.L_43:
        /*011c*/ 	.word	0x00000000
        /*0120*/ 	.short	0x0002
        /*0122*/ 	.short	0x0010
        /*0124*/ 	.byte	0x00, 0xf4, 0x21, 0x00


	//----- nvinfo : EIATTR_KPARAM_INFO
	.align		4
.L_44:
        /*0128*/ 	.byte	0x04, 0x17
        /*012a*/ 	.short	(.L_46 - .L_45)
.L_45:
        /*012c*/ 	.word	0x00000000
        /*0130*/ 	.short	0x0001
        /*0132*/ 	.short	0x0008
        /*0134*/ 	.byte	0x00, 0xf4, 0x21, 0x00


	//----- nvinfo : EIATTR_KPARAM_INFO
	.align		4
.L_46:
        /*0138*/ 	.byte	0x04, 0x17
        /*013a*/ 	.short	(.L_48 - .L_47)
.L_47:
        /*013c*/ 	.word	0x00000000
        /*0140*/ 	.short	0x0000
        /*0142*/ 	.short	0x0000
        /*0144*/ 	.byte	0x00, 0xf4, 0x21, 0x00


	//----- nvinfo : EIATTR_SPARSE_MMA_MASK
	.align		4
.L_48:
        /*0148*/ 	.byte	0x03, 0x50
        /*014a*/ 	.short	0x0000


	//----- nvinfo : EIATTR_MAXREG_COUNT
	.align		4
        /*014c*/ 	.byte	0x03, 0x1b
        /*014e*/ 	.short	0x00ff


	//----- nvinfo : EIATTR_COOP_GROUP_MASK_REGIDS
	.align		4
        /*0150*/ 	.byte	0x04, 0x29
        /*0152*/ 	.short	(.L_50 - .L_49)


	//   ....[0]....
.L_49:
        /*0154*/ 	.word	0xffffffff


	//   ....[1]....
        /*0158*/ 	.word	0xffffffff


	//   ....[2]....
        /*015c*/ 	.word	0xffffffff


	//   ....[3]....
        /*0160*/ 	.word	0xffffffff


	//   ....[4]....
        /*0164*/ 	.word	0xffffffff


	//   ....[5]....
        /*0168*/ 	.word	0xffffffff


	//   ....[6]....
        /*016c*/ 	.word	0xffffffff


	//   ....[7]....
        /*0170*/ 	.word	0xffffffff


	//   ....[8]....
        /*0174*/ 	.word	0xffffffff


	//   ....[9]....
        /*0178*/ 	.word	0xffffffff


	//   ....[10]....
        /*017c*/ 	.word	0xffffffff


	//   ....[11]....
        /*0180*/ 	.word	0xffffffff


	//   ....[12]....
        /*0184*/ 	.word	0xffffffff


	//   ....[13]....
        /*0188*/ 	.word	0xffffffff


	//   ....[14]....
        /*018c*/ 	.word	0xffffffff


	//   ....[15]....
        /*0190*/ 	.word	0xffffffff


	//----- nvinfo : EIATTR_COOP_GROUP_INSTR_OFFSETS
	.align		4
.L_50:
        /*0194*/ 	.byte	0x04, 0x28
        /*0196*/ 	.short	(.L_52 - .L_51)


	//   ....[0]....
.L_51:
        /*0198*/ 	.word	0x00001bd0


	//   ....[1]....
        /*019c*/ 	.word	0x00001c00


	//   ....[2]....
        /*01a0*/ 	.word	0x00001c80


	//   ....[3]....
        /*01a4*/ 	.word	0x00001d90


	//   ....[4]....
        /*01a8*/ 	.word	0x00001e10


	//   ....[5]....
        /*01ac*/ 	.word	0x00001f40


	//   ....[6]....
        /*01b0*/ 	.word	0x000020a0


	//   ....[7]....
        /*01b4*/ 	.word	0x00002200


	//   ....[8]....
        /*01b8*/ 	.word	0x00002800


	//   ....[9]....
        /*01bc*/ 	.word	0x00002840


	//   ....[10]....
        /*01c0*/ 	.word	0x000029c0


	//   ....[11]....
        /*01c4*/ 	.word	0x00002b30


	//   ....[12]....
        /*01c8*/ 	.word	0x00002c10


	//   ....[13]....
        /*01cc*/ 	.word	0x00002c40


	//   ....[14]....
        /*01d0*/ 	.word	0x00002cb0


	//   ....[15]....
        /*01d4*/ 	.word	0x00002cd0


	//----- nvinfo : EIATTR_EXIT_INSTR_OFFSETS
	.align		4
.L_52:
        /*01d8*/ 	.byte	0x04, 0x1c
        /*01da*/ 	.short	(.L_54 - .L_53)


	//   ....[0]....
.L_53:
        /*01dc*/ 	.word	0x000053b0


	//----- nvinfo : EIATTR_REQNTID
	.align		4
.L_54:
        /*01e0*/ 	.byte	0x04, 0x10
        /*01e2*/ 	.short	(.L_56 - .L_55)
.L_55:
        /*01e4*/ 	.word	0x00000080
        /*01e8*/ 	.word	0x00000001
        /*01ec*/ 	.word	0x00000001


	//----- nvinfo : EIATTR_CBANK_PARAM_SIZE
	.align		4
.L_56:
        /*01f0*/ 	.byte	0x03, 0x19
        /*01f2*/ 	.short	0x0070


	//----- nvinfo : EIATTR_PARAM_CBANK
	.align		4
        /*01f4*/ 	.byte	0x04, 0x0a
        /*01f6*/ 	.short	(.L_58 - .L_57)
	.align		4
.L_57:
        /*01f8*/ 	.word	index@(.nv.constant0._attn_fwd)
        /*01fc*/ 	.short	0x0210
        /*01fe*/ 	.short	0x0070


	//----- nvinfo : EIATTR_SW_WAR
	.align		4
.L_58:
        /*0200*/ 	.byte	0x04, 0x36
        /*0202*/ 	.short	(.L_60 - .L_59)
.L_59:
        /*0204*/ 	.word	0x00000008
.L_60:


//--------------------- .nv.callgraph             --------------------------
	.section	.nv.callgraph,"",@"SHT_CUDA_CALLGRAPH"
	.align	4
	.sectionentsize	8
	.align		4
        /*0000*/ 	.word	0x00000000
	.align		4
        /*0004*/ 	.word	0xffffffff
	.align		4
        /*0008*/ 	.word	0x00000000
	.align		4
        /*000c*/ 	.word	0xfffffffe
	.align		4
        /*0010*/ 	.word	0x00000000
	.align		4
        /*0014*/ 	.word	0xfffffffd
	.align		4
        /*0018*/ 	.word	0x00000000
	.align		4
        /*001c*/ 	.word	0xfffffffc


//--------------------- .nv.constant4             --------------------------
	.section	.nv.constant4,"a",@progbits
	.align	8
	.align		8
.nv.constant4:
        /*0000*/ 	.dword	_$_str


//--------------------- .text._attn_fwd           --------------------------
	.section	.text._attn_fwd,"ax",@progbits
	.sectionflags	@"SHF_BARRIERS=1"
	.align	128
        .global         _attn_fwd
        .type           _attn_fwd,@function
        .size           _attn_fwd,(.L_x_2 - _attn_fwd)
        .other          _attn_fwd,@"STO_CUDA_ENTRY STV_DEFAULT"
_attn_fwd:
.text._attn_fwd:
[----:B------:R-:W1:Y:S08]  /*0000*/  LDC R1, c[0x0][0x28] ;  /* 0x00000a00ff017b82 */ /* 0x000e700000000800 */
[----:B------:R-:W2:Y:S01]  /*0010*/  LDC R7, c[0x0][0x270] ;  /* 0x00009c00ff077b82 */ /* 0x000ea20000000800 */
[----:B------:R-:W3:Y:S01]  /*0020*/  S2R R4, SR_CTAID.Y ;  /* 0x0000000000047919 */ /* 0x000ee20000002600 */
[----:B------:R-:W-:Y:S01]  /*0030*/  ULDC.64 UR4, c[0x0][0x240] ;  /* 0x0000900000047ab9 */ /* 0x000fe20000000a00 */
[----:B------:R-:W-:Y:S01]  /*0040*/  ULDC UR6, c[0x0][0x248] ;  /* 0x0000920000067ab9 */ /* 0x000fe20000000800 */
[----:B------:R-:W-:Y:S01]  /*0050*/  ULDC.64 UR8, c[0x0][0x210] ;  /* 0x0000840000087ab9 */ /* 0x000fe20000000a00 */
[----:B------:R-:W-:Y:S01]  /*0060*/  ULDC.64 UR32, c[0x0][0x208] ;  /* 0x0000820000207ab9 */ /* 0x000fe20000000a00 */
[----:B------:R-:W-:-:S02]  /*0070*/  UMOV UR20, 0x400 ;  /* 0x0000040000147882 */ /* 0x000fc40000000000 */
[----:B------:R-:W4:Y:S01]  /*0080*/  LDC R139, c[0x0][0x228] ;  /* 0x00008a00ff8b7b82 */ /* 0x000f220000000800 */
[----:B--2---:R-:W-:-:S04]  /*0090*/  IABS R6, R7 ;  /* 0x0000000700067213 */ /* 0x004fc80000000000 */
[----:B------:R-:W2:Y:S01]  /*00a0*/  I2F.RP R0, R6 ;  /* 0x0000000600007306 */ /* 0x000ea20000209400 */
[----:B---3--:R-:W-:-:S07]  /*00b0*/  IABS R8, R4 ;  /* 0x0000000400087213 */ /* 0x008fce0000000000 */
[----:B--2---:R-:W2:Y:S02]  /*00c0*/  MUFU.RCP R0, R0 ;  /* 0x0000000000007308 */ /* 0x004ea40000001000 */
[----:B--2---:R-:W-:-:S06]  /*00d0*/  IADD3 R2, R0, 0xffffffe, RZ ;  /* 0x0ffffffe00027810 */ /* 0x004fcc0007ffe0ff */
[----:B------:R2:W3:Y:S02]  /*00e0*/  F2I.FTZ.U32.TRUNC.NTZ R3, R2 ;  /* 0x0000000200037305 */ /* 0x0004e4000021f000 */
[----:B--2---:R-:W-:Y:S02]  /*00f0*/  MOV R2, RZ ;  /* 0x000000ff00027202 */ /* 0x004fe40000000f00 */
[----:B---3--:R-:W-:-:S05]  /*0100*/  IADD3 R5, RZ, -R3, RZ ;  /* 0x80000003ff057210 */ /* 0x008fca0007ffe0ff */
[----:B------:R-:W-:-:S04]  /*0110*/  IMAD R5, R5, R6, RZ ;  /* 0x0000000605057224 */ /* 0x000fc800078e02ff */
[----:B------:R-:W-:Y:S01]  /*0120*/  IMAD.HI.U32 R3, R3, R5, R2 ;  /* 0x0000000503037227 */ /* 0x000fe200078e0002 */
[----:B------:R-:W-:Y:S01]  /*0130*/  MOV R5, R8 ;  /* 0x0000000800057202 */ /* 0x000fe20000000f00 */
[----:B------:R-:W2:Y:S04]  /*0140*/  S2R R2, SR_CTAID.X ;  /* 0x0000000000027919 */ /* 0x000ea80000002500 */
[----:B------:R-:W-:-:S05]  /*0150*/  IMAD.HI.U32 R3, R3, R5, RZ ;  /* 0x0000000503037227 */ /* 0x000fca00078e00ff */
[----:B------:R-:W-:-:S05]  /*0160*/  IADD3 R0, -R3, RZ, RZ ;  /* 0x000000ff03007210 */ /* 0x000fca0007ffe1ff */
[C---:B------:R-:W-:Y:S02]  /*0170*/  IMAD R5, R6.reuse, R0, R5 ;  /* 0x0000000006057224 */ /* 0x040fe400078e0205 */
[----:B------:R-:W3:Y:S03]  /*0180*/  S2R R0, SR_TID.X ;  /* 0x0000000000007919 */ /* 0x000ee60000002100 */
[----:B------:R-:W-:-:S13]  /*0190*/  ISETP.GT.U32.AND P1, PT, R6, R5, PT ;  /* 0x000000050600720c */ /* 0x000fda0003f24070 */
[-C--:B------:R-:W-:Y:S02]  /*01a0*/  @!P1 IADD3 R5, R5, -R6.reuse, RZ ;  /* 0x8000000605059210 */ /* 0x080fe40007ffe0ff */
[----:B------:R-:W-:Y:S02]  /*01b0*/  @!P1 IADD3 R3, R3, 0x1, RZ ;  /* 0x0000000103039810 */ /* 0x000fe40007ffe0ff */
[----:B------:R-:W-:Y:S02]  /*01c0*/  ISETP.GE.U32.AND P0, PT, R5, R6, PT ;  /* 0x000000060500720c */ /* 0x000fe40003f06070 */
[----:B------:R-:W-:Y:S02]  /*01d0*/  LOP3.LUT R5, R4, R7, RZ, 0x3c, !PT ;  /* 0x0000000704057212 */ /* 0x000fe400078e3cff */
[----:B------:R-:W-:Y:S02]  /*01e0*/  ISETP.NE.AND P1, PT, R7, RZ, PT ;  /* 0x000000ff0700720c */ /* 0x000fe40003f25270 */
[----:B------:R-:W-:-:S02]  /*01f0*/  ISETP.GE.AND P2, PT, R5, RZ, PT ;  /* 0x000000ff0500720c */ /* 0x000fc40003f46270 */
[----:B--2---:R-:W-:Y:S02]  /*0200*/  SHF.L.U32 R5, R2, 0x7, RZ ;  /* 0x0000000702057819 */ /* 0x004fe400000006ff */
[----:B---3--:R-:W-:-:S03]  /*0210*/  SHF.R.U32.HI R2, RZ, 0x3, R0 ;  /* 0x00000003ff027819 */ /* 0x008fc60000011600 */
[----:B------:R-:W-:Y:S02]  /*0220*/  @P0 IADD3 R3, R3, 0x1, RZ ;  /* 0x0000000103030810 */ /* 0x000fe40007ffe0ff */
[----:B------:R-:W-:-:S04]  /*0230*/  SGXT.U32 R2, R2, 0x4 ;  /* 0x000000040202781a */ /* 0x000fc80000000000 */
[----:B------:R-:W-:Y:S02]  /*0240*/  @!P2 IADD3 R3, -R3, RZ, RZ ;  /* 0x000000ff0303a210 */ /* 0x000fe40007ffe1ff */
[----:B------:R-:W-:-:S04]  /*0250*/  @!P1 LOP3.LUT R3, RZ, R7, RZ, 0x33, !PT ;  /* 0x00000007ff039212 */ /* 0x000fc800078e33ff */
[C---:B------:R-:W-:Y:S01]  /*0260*/  IADD3 R6, -R3.reuse, RZ, RZ ;  /* 0x000000ff03067210 */ /* 0x040fe20007ffe1ff */
[----:B------:R-:W-:Y:S01]  /*0270*/  IMAD.WIDE R8, R3, UR4, RZ ;  /* 0x0000000403087c25 */ /* 0x000fe2000f8e02ff */
[----:B------:R-:W-:-:S03]  /*0280*/  USHF.R.S32.HI UR4, URZ, 0x1f, UR5 ;  /* 0x0000001f3f047899 */ /* 0x000fc60008011405 */
[----:B------:R-:W-:Y:S01]  /*0290*/  IMAD R3, R7, R6, R4 ;  /* 0x0000000607037224 */ /* 0x000fe200078e0204 */
[----:B------:R-:W-:Y:S02]  /*02a0*/  SHF.R.S32.HI R6, RZ, 0x1f, R5 ;  /* 0x0000001fff067819 */ /* 0x000fe40000011405 */
[----:B------:R-:W-:Y:S01]  /*02b0*/  LOP3.LUT R7, R2, R5, RZ, 0xfc, !PT ;  /* 0x0000000502077212 */ /* 0x000fe200078efcff */
[----:B------:R-:W-:Y:S01]  /*02c0*/  IMAD.WIDE.U32 R10, R3, UR5, R8 ;  /* 0x00000005030a7c25 */ /* 0x000fe2000f8e0008 */
[----:B------:R-:W-:Y:S01]  /*02d0*/  USHF.R.S32.HI UR5, URZ, 0x1f, UR6 ;  /* 0x0000001f3f057899 */ /* 0x000fe20008011406 */
[----:B------:R-:W-:Y:S02]  /*02e0*/  LOP3.LUT R8, R5, 0x10, R2, 0xfe, !PT ;  /* 0x0000001005087812 */ /* 0x000fe400078efe02 */
[----:B------:R-:W-:Y:S01]  /*02f0*/  IMAD R3, R3, UR4, R11 ;  /* 0x0000000403037c24 */ /* 0x000fe2000f8e020b */
[----:B------:R-:W-:Y:S01]  /*0300*/  SHF.L.U32 R9, R10, 0x1, RZ ;  /* 0x000000010a097819 */ /* 0x000fe200000006ff */
[----:B------:R-:W-:-:S02]  /*0310*/  IMAD R27, R6, UR6, RZ ;  /* 0x00000006061b7c24 */ /* 0x000fc4000f8e02ff */
[----:B------:R-:W-:Y:S01]  /*0320*/  IMAD.WIDE.U32 R12, R7, UR6, RZ ;  /* 0x00000006070c7c25 */ /* 0x000fe2000f8e00ff */
[----:B------:R-:W-:Y:S02]  /*0330*/  SHF.L.U64.HI R10, R10, 0x1, R3 ;  /* 0x000000010a0a7819 */ /* 0x000fe40000010203 */
[----:B------:R-:W-:Y:S01]  /*0340*/  IADD3 R33, P0, R9, UR8, RZ ;  /* 0x0000000809217c10 */ /* 0x000fe2000ff1e0ff */
[--C-:B------:R-:W-:Y:S02]  /*0350*/  IMAD R17, R7, UR5, R27.reuse ;  /* 0x0000000507117c24 */ /* 0x100fe4000f8e021b */
[----:B------:R-:W-:Y:S01]  /*0360*/  IMAD R11, R8, UR5, R27 ;  /* 0x00000005080b7c24 */ /* 0x000fe2000f8e021b */
[----:B------:R-:W-:Y:S01]  /*0370*/  IADD3.X R26, R10, UR9, RZ, P0, !PT ;  /* 0x000000090a1a7c10 */ /* 0x000fe200087fe4ff */
[----:B------:R-:W-:Y:S01]  /*0380*/  IMAD.WIDE.U32 R14, R8, UR6, RZ ;  /* 0x00000006080e7c25 */ /* 0x000fe2000f8e00ff */
[----:B------:R-:W-:Y:S02]  /*0390*/  IADD3 R13, R13, R17, RZ ;  /* 0x000000110d0d7210 */ /* 0x000fe40007ffe0ff */
[----:B------:R-:W-:-:S02]  /*03a0*/  LEA R28, P0, R12, R33, 0x1 ;  /* 0x000000210c1c7211 */ /* 0x000fc400078008ff */
[----:B------:R-:W-:Y:S02]  /*03b0*/  IADD3 R3, R15, R11, RZ ;  /* 0x0000000b0f037210 */ /* 0x000fe40007ffe0ff */
[----:B------:R-:W-:Y:S02]  /*03c0*/  LEA R36, P1, R14, R33, 0x1 ;  /* 0x000000210e247211 */ /* 0x000fe400078208ff */
[--C-:B------:R-:W-:Y:S02]  /*03d0*/  LOP3.LUT R11, R5, 0x20, R2.reuse, 0xfe, !PT ;  /* 0x00000020050b7812 */ /* 0x100fe400078efe02 */
[-C--:B------:R-:W-:Y:S02]  /*03e0*/  LEA.HI.X R29, R12, R26.reuse, R13, 0x1, P0 ;  /* 0x0000001a0c1d7211 */ /* 0x080fe400000f0c0d */
[----:B------:R-:W-:Y:S01]  /*03f0*/  LEA.HI.X R37, R14, R26, R3, 0x1, P1 ;  /* 0x0000001a0e257211 */ /* 0x000fe200008f0c03 */
[----:B------:R-:W-:Y:S01]  /*0400*/  IMAD R3, R11, UR5, R27 ;  /* 0x000000050b037c24 */ /* 0x000fe2000f8e021b */
[--C-:B------:R-:W-:Y:S01]  /*0410*/  LOP3.LUT R12, R5, 0x30, R2.reuse, 0xfe, !PT ;  /* 0x00000030050c7812 */ /* 0x100fe200078efe02 */
[----:B------:R-:W-:Y:S01]  /*0420*/  IMAD.WIDE.U32 R16, R11, UR6, RZ ;  /* 0x000000060b107c25 */ /* 0x000fe2000f8e00ff */
[----:B------:R-:W-:-:S02]  /*0430*/  LOP3.LUT R13, R5, 0x40, R2, 0xfe, !PT ;  /* 0x00000040050d7812 */ /* 0x000fc400078efe02 */
[--C-:B------:R-:W-:Y:S01]  /*0440*/  LOP3.LUT R14, R5, 0x50, R2.reuse, 0xfe, !PT ;  /* 0x00000050050e7812 */ /* 0x100fe200078efe02 */
[C-C-:B------:R-:W-:Y:S01]  /*0450*/  IMAD R23, R12.reuse, UR5, R27.reuse ;  /* 0x000000050c177c24 */ /* 0x140fe2000f8e021b */
[----:B------:R-:W-:Y:S01]  /*0460*/  IADD3 R3, R17, R3, RZ ;  /* 0x0000000311037210 */ /* 0x000fe20007ffe0ff */
[----:B------:R-:W-:Y:S01]  /*0470*/  IMAD.WIDE.U32 R18, R12, UR6, RZ ;  /* 0x000000060c127c25 */ /* 0x000fe2000f8e00ff */
[C---:B------:R-:W-:Y:S02]  /*0480*/  LEA R40, P0, R16.reuse, R33, 0x1 ;  /* 0x0000002110287211 */ /* 0x040fe400078008ff */
[----:B------:R-:W-:Y:S01]  /*0490*/  LOP3.LUT R15, R5, 0x60, R2, 0xfe, !PT ;  /* 0x00000060050f7812 */ /* 0x000fe200078efe02 */
[C---:B------:R-:W-:Y:S01]  /*04a0*/  IMAD R25, R13.reuse, UR5, R27 ;  /* 0x000000050d197c24 */ /* 0x040fe2000f8e021b */
[----:B------:R-:W-:Y:S01]  /*04b0*/  LEA.HI.X R41, R16, R26, R3, 0x1, P0 ;  /* 0x0000001a10297211 */ /* 0x000fe200000f0c03 */
[----:B------:R-:W-:Y:S01]  /*04c0*/  IMAD.WIDE.U32 R20, R13, UR6, RZ ;  /* 0x000000060d147c25 */ /* 0x000fe2000f8e00ff */
[----:B------:R-:W-:-:S02]  /*04d0*/  IADD3 R17, R19, R23, RZ ;  /* 0x0000001713117210 */ /* 0x000fc40007ffe0ff */
[----:B------:R-:W-:Y:S01]  /*04e0*/  LEA R44, P0, R18, R33, 0x1 ;  /* 0x00000021122c7211 */ /* 0x000fe200078008ff */
[C---:B------:R-:W-:Y:S01]  /*04f0*/  IMAD R31, R14.reuse, UR5, R27 ;  /* 0x000000050e1f7c24 */ /* 0x040fe2000f8e021b */
[----:B------:R-:W-:Y:S01]  /*0500*/  IADD3 R3, R21, R25, RZ ;  /* 0x0000001915037210 */ /* 0x000fe20007ffe0ff */
[----:B------:R-:W-:Y:S01]  /*0510*/  IMAD.WIDE.U32 R22, R14, UR6, RZ ;  /* 0x000000060e167c25 */ /* 0x000fe2000f8e00ff */
[----:B------:R-:W-:Y:S02]  /*0520*/  LEA R48, P1, R20, R33, 0x1 ;  /* 0x0000002114307211 */ /* 0x000fe400078208ff */
[-C--:B------:R-:W-:Y:S01]  /*0530*/  LEA.HI.X R45, R18, R26.reuse, R17, 0x1, P0 ;  /* 0x0000001a122d7211 */ /* 0x080fe200000f0c11 */
[C---:B------:R-:W-:Y:S01]  /*0540*/  IMAD R35, R15.reuse, UR5, R27 ;  /* 0x000000050f237c24 */ /* 0x040fe2000f8e021b */
[----:B------:R-:W-:Y:S01]  /*0550*/  LEA.HI.X R49, R20, R26, R3, 0x1, P1 ;  /* 0x0000001a14317211 */ /* 0x000fe200008f0c03 */
[----:B------:R-:W-:Y:S01]  /*0560*/  IMAD.WIDE.U32 R24, R15, UR6, RZ ;  /* 0x000000060f187c25 */ /* 0x000fe2000f8e00ff */
[----:B------:R-:W-:-:S02]  /*0570*/  IADD3 R17, R23, R31, RZ ;  /* 0x0000001f17117210 */ /* 0x000fc40007ffe0ff */
[----:B------:R-:W-:Y:S02]  /*0580*/  LEA R52, P0, R22, R33, 0x1 ;  /* 0x0000002116347211 */ /* 0x000fe400078008ff */
[----:B------:R-:W-:Y:S02]  /*0590*/  SHF.L.U32 R20, R0, 0x3, RZ ;  /* 0x0000000300147819 */ /* 0x000fe400000006ff */
[----:B------:R-:W-:Y:S02]  /*05a0*/  LEA.HI.X R53, R22, R26, R17, 0x1, P0 ;  /* 0x0000001a16357211 */ /* 0x000fe400000f0c11 */
[----:B------:R-:W-:Y:S02]  /*05b0*/  LOP3.LUT R22, R20, 0x38, RZ, 0xc0, !PT ;  /* 0x0000003814167812 */ /* 0x000fe400078ec0ff */
[----:B------:R-:W-:Y:S02]  /*05c0*/  LEA.HI R16, R0, 0x70, RZ, 0x1d ;  /* 0x0000007000107811 */ /* 0x000fe400078fe8ff */
[----:B------:R-:W-:Y:S01]  /*05d0*/  IADD3 R3, R25, R35, RZ ;  /* 0x0000002319037210 */ /* 0x000fe20007ffe0ff */
[----:B------:R-:W-:Y:S01]  /*05e0*/  IMAD.WIDE.U32 R28, R22, 0x2, R28 ;  /* 0x00000002161c7825 */ /* 0x000fe200078e001c */
[----:B------:R-:W-:-:S02]  /*05f0*/  LEA R56, P1, R24, R33, 0x1 ;  /* 0x0000002118387211 */ /* 0x000fc400078208ff */
[----:B------:R-:W-:Y:S01]  /*0600*/  LOP3.LUT R16, R16, R5, RZ, 0xfc, !PT ;  /* 0x0000000510107212 */ /* 0x000fe200078efcff */
[----:B------:R-:W-:Y:S01]  /*0610*/  IMAD.WIDE.U32 R36, R22, 0x2, R36 ;  /* 0x0000000216247825 */ /* 0x000fe200078e0024 */
[----:B------:R-:W-:Y:S01]  /*0620*/  LEA.HI.X R57, R24, R26, R3, 0x1, P1 ;  /* 0x0000001a18397211 */ /* 0x000fe200008f0c03 */
[----:B------:R-:W2:Y:S02]  /*0630*/  LDG.E.128 R28, desc[UR32][R28.64] ;  /* 0x000000201c1c7981 */ /* 0x000ea4000c1e1d00 */
[----:B------:R-:W-:Y:S02]  /*0640*/  IMAD R3, R16, UR5, R27 ;  /* 0x0000000510037c24 */ /* 0x000fe4000f8e021b */
[C---:B------:R-:W-:Y:S01]  /*0650*/  IMAD.WIDE.U32 R56, R22.reuse, 0x2, R56 ;  /* 0x0000000216387825 */ /* 0x040fe200078e0038 */
[----:B------:R-:W3:Y:S03]  /*0660*/  LDG.E.128 R36, desc[UR32][R36.64] ;  /* 0x0000002024247981 */ /* 0x000ee6000c1e1d00 */
[----:B------:R-:W-:-:S02]  /*0670*/  IMAD.WIDE.U32 R40, R22, 0x2, R40 ;  /* 0x0000000216287825 */ /* 0x000fc400078e0028 */
[----:B------:R-:W5:Y:S02]  /*0680*/  LDG.E.128 R56, desc[UR32][R56.64] ;  /* 0x0000002038387981 */ /* 0x000f64000c1e1d00 */
[----:B------:R-:W-:Y:S02]  /*0690*/  IMAD.WIDE.U32 R18, R16, UR6, RZ ;  /* 0x0000000610127c25 */ /* 0x000fe4000f8e00ff */
[----:B------:R-:W4:Y:S02]  /*06a0*/  LDG.E.128 R40, desc[UR32][R40.64] ;  /* 0x0000002028287981 */ /* 0x000f24000c1e1d00 */
[----:B------:R-:W-:Y:S01]  /*06b0*/  IMAD.WIDE.U32 R44, R22, 0x2, R44 ;  /* 0x00000002162c7825 */ /* 0x000fe200078e002c */
[----:B------:R-:W-:Y:S02]  /*06c0*/  IADD3 R3, R19, R3, RZ ;  /* 0x0000000313037210 */ /* 0x000fe40007ffe0ff */
[----:B------:R-:W-:Y:S01]  /*06d0*/  LEA R32, P0, R18, R33, 0x1 ;  /* 0x0000002112207211 */ /* 0x000fe200078008ff */
[----:B------:R-:W-:-:S02]  /*06e0*/  IMAD.WIDE.U32 R48, R22, 0x2, R48 ;  /* 0x0000000216307825 */ /* 0x000fc400078e0030 */
[----:B------:R-:W5:Y:S01]  /*06f0*/  LDG.E.128 R44, desc[UR32][R44.64] ;  /* 0x000000202c2c7981 */ /* 0x000f62000c1e1d00 */
[----:B------:R-:W-:Y:S01]  /*0700*/  LEA.HI.X R33, R18, R26, R3, 0x1, P0 ;  /* 0x0000001a12217211 */ /* 0x000fe200000f0c03 */
[C---:B------:R-:W-:Y:S02]  /*0710*/  IMAD.WIDE.U32 R52, R22.reuse, 0x2, R52 ;  /* 0x0000000216347825 */ /* 0x040fe400078e0034 */
[----:B------:R-:W5:Y:S02]  /*0720*/  LDG.E.128 R48, desc[UR32][R48.64] ;  /* 0x0000002030307981 */ /* 0x000f64000c1e1d00 */
[----:B------:R-:W-:Y:S02]  /*0730*/  IMAD.WIDE.U32 R32, R22, 0x2, R32 ;  /* 0x0000000216207825 */ /* 0x000fe400078e0020 */
[----:B------:R-:W5:Y:S04]  /*0740*/  LDG.E.128 R52, desc[UR32][R52.64] ;  /* 0x0000002034347981 */ /* 0x000f68000c1e1d00 */
[----:B------:R-:W5:Y:S01]  /*0750*/  LDG.E.128 R32, desc[UR32][R32.64] ;  /* 0x0000002020207981 */ /* 0x000f62000c1e1d00 */
[----:B------:R-:W1:Y:S01]  /*0760*/  S2UR UR4, SR_CgaCtaId ;  /* 0x00000000000479c3 */ /* 0x000e620000008800 */
[----:B------:R-:W-:-:S02]  /*0770*/  LOP3.LUT R17, R0, 0x18, RZ, 0xc0, !PT ;  /* 0x0000001800117812 */ /* 0x000fc400078ec0ff */
[----:B------:R-:W-:-:S03]  /*0780*/  SHF.R.S32.HI R3, RZ, 0x5, R0 ;  /* 0x00000005ff037819 */ /* 0x000fc60000011400 */
[----:B------:R-:W-:Y:S02]  /*0790*/  IMAD R19, R17, 0x9, RZ ;  /* 0x0000000911137824 */ /* 0x000fe400078e02ff */
[----:B------:R-:W1:Y:S01]  /*07a0*/  LDC R17, c[0x0][0x254] ;  /* 0x00009500ff117b82 */ /* 0x000e620000000800 */
[----:B------:R-:W-:Y:S02]  /*07b0*/  SGXT R3, R3, 0x1 ;  /* 0x000000010303781a */ /* 0x000fe40000000200 */
[----:B------:R-:W-:Y:S02]  /*07c0*/  LOP3.LUT R18, R19, 0x38, R20, 0x78, !PT ;  /* 0x0000003813127812 */ /* 0x000fe400078e7814 */
[----:B------:R-:W-:Y:S02]  /*07d0*/  LOP3.LUT R3, R3, 0x120, RZ, 0xc0, !PT ;  /* 0x0000012003037812 */ /* 0x000fe400078ec0ff */
[C-C-:B------:R-:W-:Y:S02]  /*07e0*/  LOP3.LUT R24, R19.reuse, 0x400, R22.reuse, 0x1e, !PT ;  /* 0x0000040013187812 */ /* 0x140fe400078e1e16 */
[----:B------:R-:W-:-:S02]  /*07f0*/  LOP3.LUT R26, R19, 0x800, R22, 0x1e, !PT ;  /* 0x00000800131a7812 */ /* 0x000fc400078e1e16 */
[C-C-:B------:R-:W-:Y:S02]  /*0800*/  LOP3.LUT R60, R19.reuse, 0xc00, R22.reuse, 0x1e, !PT ;  /* 0x00000c00133c7812 */ /* 0x140fe400078e1e16 */
[C-C-:B------:R-:W-:Y:S02]  /*0810*/  LOP3.LUT R62, R19.reuse, 0x1000, R22.reuse, 0x1e, !PT ;  /* 0x00001000133e7812 */ /* 0x140fe400078e1e16 */
[C-C-:B------:R-:W-:Y:S02]  /*0820*/  LOP3.LUT R64, R19.reuse, 0x1400, R22.reuse, 0x1e, !PT ;  /* 0x0000140013407812 */ /* 0x140fe400078e1e16 */
[C-C-:B------:R-:W-:Y:S02]  /*0830*/  LOP3.LUT R66, R19.reuse, 0x1800, R22.reuse, 0x1e, !PT ;  /* 0x0000180013427812 */ /* 0x140fe400078e1e16 */
[----:B------:R-:W-:Y:S01]  /*0840*/  LOP3.LUT R68, R19, 0x1c00, R22, 0x1e, !PT ;  /* 0x00001c0013447812 */ /* 0x000fe200078e1e16 */
[----:B-1----:R-:W-:Y:S01]  /*0850*/  ULEA UR20, UR4, UR20, 0x18 ;  /* 0x0000001404147291 */ /* 0x002fe2000f8ec03f */
[----:B------:R-:W-:-:S02]  /*0860*/  LOP3.LUT R19, R18, R3, RZ, 0x3c, !PT ;  /* 0x0000000312137212 */ /* 0x000fc400078e3cff */
[-C--:B------:R-:W-:Y:S01]  /*0870*/  LOP3.LUT R21, R24, R3.reuse, RZ, 0x3c, !PT ;  /* 0x0000000318157212 */ /* 0x080fe200078e3cff */
[----:B------:R-:W-:Y:S01]  /*0880*/  ULDC.64 UR4, c[0x0][0x218] ;  /* 0x0000860000047ab9 */ /* 0x000fe20000000a00 */
[-C--:B------:R-:W-:Y:S02]  /*0890*/  LOP3.LUT R26, R26, R3.reuse, RZ, 0x3c, !PT ;  /* 0x000000031a1a7212 */ /* 0x080fe400078e3cff */
[-C--:B------:R-:W-:Y:S02]  /*08a0*/  LOP3.LUT R60, R60, R3.reuse, RZ, 0x3c, !PT ;  /* 0x000000033c3c7212 */ /* 0x080fe400078e3cff */
[-C--:B------:R-:W-:Y:S02]  /*08b0*/  LOP3.LUT R62, R62, R3.reuse, RZ, 0x3c, !PT ;  /* 0x000000033e3e7212 */ /* 0x080fe400078e3cff */
[-C--:B------:R-:W-:Y:S02]  /*08c0*/  LOP3.LUT R64, R64, R3.reuse, RZ, 0x3c, !PT ;  /* 0x0000000340407212 */ /* 0x080fe400078e3cff */
[----:B------:R-:W-:-:S02]  /*08d0*/  LOP3.LUT R66, R66, R3, RZ, 0x3c, !PT ;  /* 0x0000000342427212 */ /* 0x000fc400078e3cff */
[----:B------:R-:W-:Y:S02]  /*08e0*/  LOP3.LUT R68, R68, R3, RZ, 0x3c, !PT ;  /* 0x0000000344447212 */ /* 0x000fe400078e3cff */
[--C-:B------:R-:W-:Y:S02]  /*08f0*/  LOP3.LUT R18, R19, 0x200, R20.reuse, 0xf8, !PT ;  /* 0x0000020013127812 */ /* 0x100fe400078ef814 */
[----:B------:R-:W-:Y:S02]  /*0900*/  LOP3.LUT R19, R21, 0x200, R20, 0xf8, !PT ;  /* 0x0000020015137812 */ /* 0x000fe400078ef814 */
[----:B------:R-:W-:Y:S02]  /*0910*/  LOP3.LUT R20, R20, 0x200, RZ, 0xc0, !PT ;  /* 0x0000020014147812 */ /* 0x000fe400078ec0ff */
[----:B------:R-:W-:Y:S02]  /*0920*/  LOP3.LUT R69, R2, 0x70, RZ, 0xfc, !PT ;  /* 0x0000007002457812 */ /* 0x000fe400078efcff */
[----:B------:R-:W-:-:S02]  /*0930*/  LEA R3, R26, UR20, 0x1 ;  /* 0x000000141a037c11 */ /* 0x000fc4000f8e08ff */
[----:B------:R-:W-:Y:S02]  /*0940*/  LEA R21, R60, UR20, 0x1 ;  /* 0x000000143c157c11 */ /* 0x000fe4000f8e08ff */
[----:B------:R-:W-:Y:S02]  /*0950*/  LEA R25, R62, UR20, 0x1 ;  /* 0x000000143e197c11 */ /* 0x000fe4000f8e08ff */
[----:B------:R-:W-:Y:S02]  /*0960*/  LEA R27, R64, UR20, 0x1 ;  /* 0x00000014401b7c11 */ /* 0x000fe4000f8e08ff */
[----:B------:R-:W-:Y:S02]  /*0970*/  LEA R63, R66, UR20, 0x1 ;  /* 0x00000014423f7c11 */ /* 0x000fe4000f8e08ff */
[----:B------:R-:W-:Y:S02]  /*0980*/  LEA R65, R68, UR20, 0x1 ;  /* 0x0000001444417c11 */ /* 0x000fe4000f8e08ff */
[----:B------:R-:W-:-:S02]  /*0990*/  LEA R23, R20, R3, 0x1 ;  /* 0x0000000314177211 */ /* 0x000fc400078e08ff */
[C---:B------:R-:W-:Y:S02]  /*09a0*/  LEA R60, R20.reuse, R21, 0x1 ;  /* 0x00000015143c7211 */ /* 0x040fe400078e08ff */
[C---:B------:R-:W-:Y:S02]  /*09b0*/  LEA R61, R20.reuse, R25, 0x1 ;  /* 0x00000019143d7211 */ /* 0x040fe400078e08ff */
[C---:B------:R-:W-:Y:S02]  /*09c0*/  LEA R62, R20.reuse, R27, 0x1 ;  /* 0x0000001b143e7211 */ /* 0x040fe400078e08ff */
[C---:B------:R-:W-:Y:S02]  /*09d0*/  LEA R63, R20.reuse, R63, 0x1 ;  /* 0x0000003f143f7211 */ /* 0x040fe400078e08ff */
[----:B------:R-:W-:Y:S01]  /*09e0*/  LEA R65, R20, R65, 0x1 ;  /* 0x0000004114417211 */ /* 0x000fe200078e08ff */
[----:B------:R-:W-:Y:S01]  /*09f0*/  IMAD.WIDE.U32 R20, R69, R17, RZ ;  /* 0x0000001145147225 */ /* 0x000fe200078e00ff */
[----:B------:R-:W-:-:S02]  /*0a00*/  SHF.R.S32.HI R67, RZ, 0x1f, R17 ;  /* 0x0000001fff437819 */ /* 0x000fc40000011411 */
[----:B------:R-:W-:-:S03]  /*0a10*/  LEA R25, R18, UR20, 0x1 ;  /* 0x0000001412197c11 */ /* 0x000fc6000f8e08ff */
[----:B------:R-:W-:Y:S01]  /*0a20*/  IMAD R3, R67, R69, R21 ;  /* 0x0000004543037224 */ /* 0x000fe200078e0215 */
[----:B------:R-:W-:-:S04]  /*0a30*/  LEA R24, R19, UR20, 0x1 ;  /* 0x0000001413187c11 */ /* 0x000fc8000f8e08ff */
[----:B------:R-:W-:Y:S02]  /*0a40*/  SHF.L.U64.HI R27, R20, 0x1, R3 ;  /* 0x00000001141b7819 */ /* 0x000fe40000010203 */
[----:B------:R-:W-:Y:S02]  /*0a50*/  LOP3.LUT R3, R2, 0x60, RZ, 0xfc, !PT ;  /* 0x0000006002037812 */ /* 0x000fe400078efcff */
[----:B------:R-:W-:Y:S02]  /*0a60*/  SHF.L.U32 R26, R20, 0x1, RZ ;  /* 0x00000001141a7819 */ /* 0x000fe400000006ff */
[----:B------:R-:W1:Y:S01]  /*0a70*/  LDC R20, c[0x0][0x260] ;  /* 0x00009800ff147b82 */ /* 0x000e620000000800 */
[----:B------:R-:W-:Y:S01]  /*0a80*/  LOP3.LUT R21, R2, 0x10, RZ, 0xfc, !PT ;  /* 0x0000001002157812 */ /* 0x000fe200078efcff */
[----:B------:R-:W-:Y:S02]  /*0a90*/  UIADD3 UR6, UR20, 0x60, URZ ;  /* 0x0000006014067890 */ /* 0x000fe4000fffe03f */
[----:B------:R-:W-:-:S02]  /*0aa0*/  UIADD3 UR7, UR20, 0x2000, URZ ;  /* 0x0000200014077890 */ /* 0x000fc4000fffe03f */
[----:B------:R-:W-:Y:S02]  /*0ab0*/  UIADD3 UR8, UR20, 0x2020, URZ ;  /* 0x0000202014087890 */ /* 0x000fe4000fffe03f */
[----:B------:R-:W-:Y:S02]  /*0ac0*/  UIADD3 UR9, UR20, 0x2040, URZ ;  /* 0x0000204014097890 */ /* 0x000fe4000fffe03f */
[----:B------:R-:W-:Y:S02]  /*0ad0*/  UIADD3 UR10, UR20, 0x2060, URZ ;  /* 0x00002060140a7890 */ /* 0x000fe4000fffe03f */
[----:B------:R-:W-:Y:S02]  /*0ae0*/  USHF.R.U32.HI UR21, URZ, 0x4, UR20 ;  /* 0x000000043f157899 */ /* 0x000fe40008011614 */
[----:B------:R-:W-:Y:S02]  /*0af0*/  USHF.R.U32.HI UR6, URZ, 0x4, UR6 ;  /* 0x000000043f067899 */ /* 0x000fe40008011606 */
[----:B------:R-:W-:-:S02]  /*0b00*/  USHF.R.U32.HI UR7, URZ, 0x4, UR7 ;  /* 0x000000043f077899 */ /* 0x000fc40008011607 */
[----:B------:R-:W-:Y:S02]  /*0b10*/  USHF.R.U32.HI UR8, URZ, 0x4, UR8 ;  /* 0x000000043f087899 */ /* 0x000fe40008011608 */
[----:B------:R-:W-:Y:S01]  /*0b20*/  USHF.R.U32.HI UR9, URZ, 0x4, UR9 ;  /* 0x000000043f097899 */ /* 0x000fe20008011609 */
[----:B--2---:R2:W-:Y:S04]  /*0b30*/  STS.128 [R25], R28 ;  /* 0x0000001c19007388 */ /* 0x0045e80000000c00 */
[----:B---3--:R3:W-:Y:S04]  /*0b40*/  STS.128 [R24], R36 ;  /* 0x0000002418007388 */ /* 0x0087e80000000c00 */
[----:B----4-:R4:W-:Y:S01]  /*0b50*/  STS.128 [R23], R40 ;  /* 0x0000002817007388 */ /* 0x0109e20000000c00 */
[----:B--2---:R-:W-:-:S04]  /*0b60*/  IMAD.WIDE.U32 R28, R3, R17, RZ ;  /* 0x00000011031c7225 */ /* 0x004fc800078e00ff */
[----:B---3--:R-:W-:-:S04]  /*0b70*/  IMAD.WIDE.U32 R36, R2, R17, RZ ;  /* 0x0000001102247225 */ /* 0x008fc800078e00ff */
[----:B----4-:R-:W-:Y:S01]  /*0b80*/  IMAD R23, R67, R2, RZ ;  /* 0x0000000243177224 */ /* 0x010fe200078e02ff */
[----:B------:R-:W-:-:S04]  /*0b90*/  LOP3.LUT R43, R0, 0x7, RZ, 0xc0, !PT ;  /* 0x00000007002b7812 */ /* 0x000fc800078ec0ff */
[----:B------:R-:W-:Y:S01]  /*0ba0*/  IADD3 R37, R37, R23, RZ ;  /* 0x0000001725257210 */ /* 0x000fe20007ffe0ff */
[----:B------:R-:W-:Y:S01]  /*0bb0*/  IMAD R23, R3, R67, R29 ;  /* 0x0000004303177224 */ /* 0x000fe200078e021d */
[----:B------:R-:W-:Y:S01]  /*0bc0*/  SHF.L.U32 R30, R28, 0x1, RZ ;  /* 0x000000011c1e7819 */ /* 0x000fe200000006ff */
[----:B------:R-:W-:-:S03]  /*0bd0*/  IMAD.WIDE.U32 R26, R43, 0x10, R26 ;  /* 0x000000102b1a7825 */ /* 0x000fc600078e001a */
[----:B------:R-:W-:Y:S02]  /*0be0*/  SHF.L.U64.HI R31, R28, 0x1, R23 ;  /* 0x000000011c1f7819 */ /* 0x000fe40000010217 */
[----:B------:R-:W-:Y:S01]  /*0bf0*/  IADD3 R0, P0, R26, UR4, RZ ;  /* 0x000000041a007c10 */ /* 0x000fe2000ff1e0ff */
[----:B------:R-:W-:Y:S02]  /*0c00*/  IMAD R67, R67, R21, RZ ;  /* 0x0000001543437224 */ /* 0x000fe400078e02ff */
[----:B------:R-:W-:Y:S01]  /*0c10*/  IMAD.WIDE.U32 R30, R43, 0x10, R30 ;  /* 0x000000102b1e7825 */ /* 0x000fe200078e001e */
[----:B------:R-:W-:Y:S01]  /*0c20*/  IADD3.X R137, R27, UR5, RZ, P0, !PT ;  /* 0x000000051b897c10 */ /* 0x000fe200087fe4ff */
[----:B-----5:R-:W-:Y:S02]  /*0c30*/  STS.128 [R60], R44 ;  /* 0x0000002c3c007388 */ /* 0x020fe40000000c00 */
[----:B------:R-:W-:Y:S01]  /*0c40*/  IMAD.WIDE.U32 R38, R21, R17, RZ ;  /* 0x0000001115267225 */ /* 0x000fe200078e00ff */
[----:B------:R-:W-:Y:S01]  /*0c50*/  IADD3 R144, P3, R30, UR4, RZ ;  /* 0x000000041e907c10 */ /* 0x000fe2000ff7e0ff */
[----:B------:R2:W-:Y:S02]  /*0c60*/  STS.128 [R61], R48 ;  /* 0x000000303d007388 */ /* 0x0005e40000000c00 */
[----:B------:R-:W-:Y:S01]  /*0c70*/  IMAD.WIDE R26, R17, 0x20, R36 ;  /* 0x00000020111a7825 */ /* 0x000fe200078e0224 */
[----:B------:R-:W-:Y:S01]  /*0c80*/  IADD3 R39, R39, R67, RZ ;  /* 0x0000004327277210 */ /* 0x000fe20007ffe0ff */
[----:B------:R3:W-:Y:S01]  /*0c90*/  STS.128 [R62], R52 ;  /* 0x000000343e007388 */ /* 0x0007e20000000c00 */
[----:B------:R-:W-:-:S03]  /*0ca0*/  IADD3.X R23, R31, UR5, RZ, P3, !PT ;  /* 0x000000051f177c10 */ /* 0x000fc60009ffe4ff */
[----:B------:R-:W-:Y:S01]  /*0cb0*/  STS.128 [R63], R56 ;  /* 0x000000383f007388 */ /* 0x000fe20000000c00 */
[----:B------:R-:W-:-:S03]  /*0cc0*/  IMAD.WIDE R30, R17, 0x20, R26 ;  /* 0x00000020111e7825 */ /* 0x000fc600078e021a */
[----:B------:R4:W-:Y:S01]  /*0cd0*/  STS.128 [R65], R32 ;  /* 0x0000002041007388 */ /* 0x0009e20000000c00 */
[----:B--2---:R-:W-:Y:S01]  /*0ce0*/  IADD3 R51, P0, R9, UR4, RZ ;  /* 0x0000000409337c10 */ /* 0x004fe2000ff1e0ff */
[----:B------:R-:W-:-:S03]  /*0cf0*/  IMAD.WIDE R28, R17, 0x20, R38 ;  /* 0x00000020111c7825 */ /* 0x000fc600078e0226 */
[----:B---3--:R-:W-:Y:S01]  /*0d00*/  IADD3.X R53, R10, UR5, RZ, P0, !PT ;  /* 0x000000050a357c10 */ /* 0x008fe200087fe4ff */
[----:B------:R-:W-:Y:S01]  /*0d10*/  ULDC.64 UR4, c[0x0][0x220] ;  /* 0x0000880000047ab9 */ /* 0x000fe20000000a00 */
[-C--:B------:R-:W-:Y:S02]  /*0d20*/  LEA R40, P1, R38, R51.reuse, 0x1 ;  /* 0x0000003326287211 */ /* 0x080fe400078208ff */
[----:B-1----:R-:W-:Y:S02]  /*0d30*/  SHF.R.S32.HI R45, RZ, 0x1f, R20 ;  /* 0x0000001fff2d7819 */ /* 0x002fe40000011414 */
[----:B----4-:R-:W-:Y:S02]  /*0d40*/  LEA R34, P0, R36, R51, 0x1 ;  /* 0x0000003324227211 */ /* 0x010fe400078008ff */
[-C--:B------:R-:W-:Y:S02]  /*0d50*/  LEA.HI.X R41, R38, R53.reuse, R39, 0x1, P1 ;  /* 0x0000003526297211 */ /* 0x080fe400008f0c27 */
[----:B------:R-:W-:Y:S01]  /*0d60*/  LEA.HI.X R35, R36, R53, R37, 0x1, P0 ;  /* 0x0000003524237211 */ /* 0x000fe200000f0c25 */
[----:B------:R-:W-:Y:S01]  /*0d70*/  IMAD.WIDE.U32 R36, R69, R20, RZ ;  /* 0x0000001445247225 */ /* 0x000fe200078e00ff */
[----:B------:R-:W-:-:S02]  /*0d80*/  LEA R48, P1, R30, R51, 0x1 ;  /* 0x000000331e307211 */ /* 0x000fc400078208ff */
[-C--:B------:R-:W-:Y:S01]  /*0d90*/  LEA R46, P2, R26, R51.reuse, 0x1 ;  /* 0x000000331a2e7211 */ /* 0x080fe200078408ff */
[----:B------:R-:W-:Y:S01]  /*0da0*/  IMAD.WIDE R32, R17, 0x20, R28 ;  /* 0x0000002011207825 */ /* 0x000fe200078e021c */
[----:B------:R-:W-:Y:S02]  /*0db0*/  LEA R38, P0, R28, R51, 0x1 ;  /* 0x000000331c267211 */ /* 0x000fe400078008ff */
[----:B------:R-:W-:Y:S01]  /*0dc0*/  LEA.HI.X R49, R30, R53, R31, 0x1, P1 ;  /* 0x000000351e317211 */ /* 0x000fe200008f0c1f */
[----:B------:R-:W-:Y:S01]  /*0dd0*/  IMAD R31, R45, R69, R37 ;  /* 0x000000452d1f7224 */ /* 0x000fe200078e0225 */
[----:B------:R-:W-:Y:S02]  /*0de0*/  LEA.HI.X R47, R26, R53, R27, 0x1, P2 ;  /* 0x000000351a2f7211 */ /* 0x000fe400010f0c1b */
[----:B------:R-:W-:Y:S02]  /*0df0*/  LEA R50, P2, R32, R51, 0x1 ;  /* 0x0000003320327211 */ /* 0x000fe400078408ff */
[----:B------:R-:W-:Y:S01]  /*0e00*/  LEA.HI.X R39, R28, R53, R29, 0x1, P0 ;  /* 0x000000351c277211 */ /* 0x000fe200000f0c1d */
[----:B------:R-:W-:Y:S01]  /*0e10*/  IMAD.WIDE.U32 R28, R3, R20, RZ ;  /* 0x00000014031c7225 */ /* 0x000fe200078e00ff */
[----:B------:R-:W-:-:S02]  /*0e20*/  SHF.L.U32 R30, R36, 0x1, RZ ;  /* 0x00000001241e7819 */ /* 0x000fc400000006ff */
[----:B------:R-:W-:Y:S01]  /*0e30*/  SHF.L.U64.HI R31, R36, 0x1, R31 ;  /* 0x00000001241f7819 */ /* 0x000fe2000001021f */
[----:B------:R-:W-:Y:S01]  /*0e40*/  IMAD.WIDE.U32 R26, R22, 0x2, R34 ;  /* 0x00000002161a7825 */ /* 0x000fe200078e0022 */
[----:B------:R-:W-:-:S03]  /*0e50*/  LEA.HI.X R51, R32, R53, R33, 0x1, P2 ;  /* 0x0000003520337211 */ /* 0x000fc600010f0c21 */
[----:B------:R-:W-:Y:S01]  /*0e60*/  IMAD R53, R45, R2, RZ ;  /* 0x000000022d357224 */ /* 0x000fe200078e02ff */
[----:B------:R-:W-:Y:S01]  /*0e70*/  @!PT LDS RZ, [RZ] ;  /* 0x00000000fffff984 */ /* 0x000fe20000000800 */
[----:B------:R-:W-:Y:S01]  /*0e80*/  @!PT LDS RZ, [RZ] ;  /* 0x00000000fffff984 */ /* 0x000fe20000000800 */
[----:B------:R-:W-:Y:S01]  /*0e90*/  @!PT LDS RZ, [RZ] ;  /* 0x00000000fffff984 */ /* 0x000fe20000000800 */
[----:B------:R-:W-:Y:S01]  /*0ea0*/  LDGSTS.E.BYPASS.128 [R25+0x4000], desc[UR32][R26.64] ;  /* 0x040000001a197fae */ /* 0x000fe2000b901c60 */
[----:B------:R-:W-:-:S04]  /*0eb0*/  IMAD.WIDE.U32 R34, R2, R20, RZ ;  /* 0x0000001402227225 */ /* 0x000fc800078e00ff */
[----:B------:R-:W-:Y:S02]  /*0ec0*/  IMAD R29, R3, R45, R29 ;  /* 0x0000002d031d7224 */ /* 0x000fe400078e021d */
[----:B------:R-:W-:-:S04]  /*0ed0*/  IMAD.WIDE.U32 R2, R22, 0x2, R40 ;  /* 0x0000000216027825 */ /* 0x000fc800078e0028 */
[----:B------:R-:W-:Y:S02]  /*0ee0*/  IMAD R45, R45, R21, RZ ;  /* 0x000000152d2d7224 */ /* 0x000fe400078e02ff */
[----:B------:R-:W-:-:S04]  /*0ef0*/  IMAD.WIDE.U32 R36, R21, R20, RZ ;  /* 0x0000001415247225 */ /* 0x000fc800078e00ff */
[----:B------:R-:W-:Y:S01]  /*0f00*/  IMAD.WIDE.U32 R30, R43, 0x10, R30 ;  /* 0x000000102b1e7825 */ /* 0x000fe200078e001e */
[C---:B------:R-:W-:Y:S01]  /*0f10*/  SHF.L.U32 R32, R28.reuse, 0x1, RZ ;  /* 0x000000011c207819 */ /* 0x040fe200000006ff */
[----:B------:R1:W-:Y:S01]  /*0f20*/  LDGSTS.E.BYPASS.128 [R24+0x4000], desc[UR32][R2.64] ;  /* 0x0400000002187fae */ /* 0x0003e2000b901c60 */
[----:B------:R-:W-:Y:S02]  /*0f30*/  SHF.L.U64.HI R33, R28, 0x1, R29 ;  /* 0x000000011c217819 */ /* 0x000fe4000001021d */
[----:B------:R-:W-:Y:S01]  /*0f40*/  IADD3 R35, R35, R53, RZ ;  /* 0x0000003523237210 */ /* 0x000fe20007ffe0ff */
[----:B------:R-:W0:Y:S01]  /*0f50*/  LDGDEPBAR ;  /* 0x00000000000079af */ /* 0x000e220000000000 */
[----:B------:R-:W-:Y:S02]  /*0f60*/  IADD3 R55, P0, R9, UR4, RZ ;  /* 0x0000000409377c10 */ /* 0x000fe4000ff1e0ff */
[----:B------:R-:W-:Y:S01]  /*0f70*/  IADD3 R37, R37, R45, RZ ;  /* 0x0000002d25257210 */ /* 0x000fe20007ffe0ff */
[----:B------:R-:W-:Y:S01]  /*0f80*/  IMAD.WIDE.U32 R32, R43, 0x10, R32 ;  /* 0x000000102b207825 */ /* 0x000fe200078e0020 */
[----:B------:R-:W-:-:S02]  /*0f90*/  IADD3.X R41, R10, UR5, RZ, P0, !PT ;  /* 0x000000050a297c10 */ /* 0x000fc400087fe4ff */
[----:B-1----:R-:W-:Y:S01]  /*0fa0*/  IADD3 R2, P1, R30, UR4, RZ ;  /* 0x000000041e027c10 */ /* 0x002fe2000ff3e0ff */
[----:B------:R-:W-:Y:S01]  /*0fb0*/  IMAD.WIDE R26, R20, 0x20, R34 ;  /* 0x00000020141a7825 */ /* 0x000fe200078e0222 */
[-C--:B------:R-:W-:Y:S02]  /*0fc0*/  LEA R42, P0, R34, R55.reuse, 0x1 ;  /* 0x00000037222a7211 */ /* 0x080fe400078008ff */
[----:B------:R-:W-:Y:S01]  /*0fd0*/  IADD3.X R3, R31, UR5, RZ, P1, !PT ;  /* 0x000000051f037c10 */ /* 0x000fe20008ffe4ff */
[----:B------:R-:W-:Y:S01]  /*0fe0*/  IMAD.WIDE R28, R20, 0x20, R36 ;  /* 0x00000020141c7825 */ /* 0x000fe200078e0224 */
[----:B------:R-:W-:Y:S02]  /*0ff0*/  LEA R44, P1, R36, R55, 0x1 ;  /* 0x00000037242c7211 */ /* 0x000fe400078208ff */
[----:B------:R-:W-:Y:S02]  /*1000*/  LEA.HI.X R43, R34, R41, R35, 0x1, P0 ;  /* 0x00000029222b7211 */ /* 0x000fe400000f0c23 */
[----:B------:R-:W-:-:S02]  /*1010*/  IADD3 R136, P2, R32, UR4, RZ ;  /* 0x0000000420887c10 */ /* 0x000fc4000ff5e0ff */
[----:B------:R-:W-:Y:S02]  /*1020*/  LEA.HI.X R45, R36, R41, R37, 0x1, P1 ;  /* 0x00000029242d7211 */ /* 0x000fe400008f0c25 */
[-C--:B------:R-:W-:Y:S02]  /*1030*/  LEA R34, P0, R26, R55.reuse, 0x1 ;  /* 0x000000371a227211 */ /* 0x080fe400078008ff */
[----:B------:R-:W-:Y:S01]  /*1040*/  LEA R36, P1, R28, R55, 0x1 ;  /* 0x000000371c247211 */ /* 0x000fe200078208ff */
[----:B------:R-:W-:Y:S01]  /*1050*/  IMAD.WIDE R30, R20, 0x20, R26 ;  /* 0x00000020141e7825 */ /* 0x000fe200078e021a */
[----:B------:R-:W-:Y:S02]  /*1060*/  IADD3.X R21, R33, UR5, RZ, P2, !PT ;  /* 0x0000000521157c10 */ /* 0x000fe400097fe4ff */
[-C--:B------:R-:W-:Y:S01]  /*1070*/  LEA.HI.X R35, R26, R41.reuse, R27, 0x1, P0 ;  /* 0x000000291a237211 */ /* 0x080fe200000f0c1b */
[----:B------:R-:W-:Y:S01]  /*1080*/  IMAD.WIDE R32, R20, 0x20, R28 ;  /* 0x0000002014207825 */ /* 0x000fe200078e021c */
[----:B------:R-:W-:-:S03]  /*1090*/  LEA.HI.X R37, R28, R41, R29, 0x1, P1 ;  /* 0x000000291c257211 */ /* 0x000fc600008f0c1d */
[----:B------:R-:W-:-:S04]  /*10a0*/  IMAD.WIDE.U32 R26, R22, 0x2, R42 ;  /* 0x00000002161a7825 */ /* 0x000fc800078e002a */
[----:B------:R-:W-:Y:S01]  /*10b0*/  IMAD.WIDE.U32 R28, R22, 0x2, R44 ;  /* 0x00000002161c7825 */ /* 0x000fe200078e002c */
[----:B------:R-:W-:Y:S04]  /*10c0*/  LDGSTS.E.BYPASS.128 [R25+0x8000], desc[UR32][R26.64] ;  /* 0x080000001a197fae */ /* 0x000fe8000b901c60 */
[----:B------:R-:W-:Y:S04]  /*10d0*/  LDGSTS.E.BYPASS.128 [R24+0x8000], desc[UR32][R28.64] ;  /* 0x080000001c187fae */ /* 0x000fe8000b901c60 */
[----:B------:R-:W0:Y:S01]  /*10e0*/  LDGDEPBAR ;  /* 0x00000000000079af */ /* 0x000e220000000000 */
[----:B------:R-:W-:-:S02]  /*10f0*/  LEA R52, P2, R30, R55, 0x1 ;  /* 0x000000371e347211 */ /* 0x000fc400078408ff */
[----:B------:R-:W-:Y:S02]  /*1100*/  LEA R54, P3, R32, R55, 0x1 ;  /* 0x0000003720367211 */ /* 0x000fe400078608ff */
[-C--:B------:R-:W-:Y:S01]  /*1110*/  LEA.HI.X R53, R30, R41.reuse, R31, 0x1, P2 ;  /* 0x000000291e357211 */ /* 0x080fe200010f0c1f */
[----:B------:R-:W-:Y:S01]  /*1120*/  IMAD.WIDE.U32 R30, R22, 0x2, R46 ;  /* 0x00000002161e7825 */ /* 0x000fe200078e002e */
[----:B------:R-:W-:Y:S01]  /*1130*/  BAR.SYNC.DEFER_BLOCKING 0x0 ;  /* 0x0000000000007b1d */ /* 0x000fe20000010000 */
[----:B------:R-:W-:Y:S02]  /*1140*/  LEA.HI.X R55, R32, R41, R33, 0x1, P3 ;  /* 0x0000002920377211 */ /* 0x000fe400018f0c21 */
[----:B------:R-:W-:-:S04]  /*1150*/  IMAD.WIDE.U32 R32, R22, 0x2, R38 ;  /* 0x0000000216207825 */ /* 0x000fc800078e0026 */
[----:B------:R-:W-:-:S04]  /*1160*/  IMAD.WIDE.U32 R34, R22, 0x2, R34 ;  /* 0x0000000216227825 */ /* 0x000fc800078e0022 */
[C---:B------:R-:W-:Y:S01]  /*1170*/  IMAD.WIDE.U32 R36, R22.reuse, 0x2, R36 ;  /* 0x0000000216247825 */ /* 0x040fe200078e0024 */
[----:B------:R-:W-:Y:S01]  /*1180*/  @!PT LDS RZ, [RZ] ;  /* 0x00000000fffff984 */ /* 0x000fe20000000800 */
[----:B------:R-:W-:Y:S01]  /*1190*/  @!PT LDS RZ, [RZ] ;  /* 0x00000000fffff984 */ /* 0x000fe20000000800 */
[----:B------:R-:W-:Y:S01]  /*11a0*/  @!PT LDS RZ, [RZ] ;  /* 0x00000000fffff984 */ /* 0x000fe20000000800 */
[----:B------:R-:W-:Y:S04]  /*11b0*/  LDGSTS.E.BYPASS.128 [R25+0x5000], desc[UR32][R30.64] ;  /* 0x050000001e197fae */ /* 0x000fe8000b901c60 */
[----:B------:R-:W-:Y:S04]  /*11c0*/  LDGSTS.E.BYPASS.128 [R24+0x5000], desc[UR32][R32.64] ;  /* 0x0500000020187fae */ /* 0x000fe8000b901c60 */
[----:B------:R-:W0:Y:S04]  /*11d0*/  LDGDEPBAR ;  /* 0x00000000000079af */ /* 0x000e280000000000 */
[----:B------:R-:W-:Y:S04]  /*11e0*/  LDGSTS.E.BYPASS.128 [R25+0x9000], desc[UR32][R34.64] ;  /* 0x0900000022197fae */ /* 0x000fe8000b901c60 */
[----:B------:R-:W-:Y:S04]  /*11f0*/  LDGSTS.E.BYPASS.128 [R24+0x9000], desc[UR32][R36.64] ;  /* 0x0900000024187fae */ /* 0x000fe8000b901c60 */
[----:B------:R-:W0:Y:S01]  /*1200*/  LDGDEPBAR ;  /* 0x00000000000079af */ /* 0x000e220000000000 */
[C---:B------:R-:W-:Y:S01]  /*1210*/  IMAD.WIDE.U32 R38, R22.reuse, 0x2, R48 ;  /* 0x0000000216267825 */ /* 0x040fe200078e0030 */
[----:B------:R-:W-:Y:S03]  /*1220*/  BAR.SYNC.DEFER_BLOCKING 0x0 ;  /* 0x0000000000007b1d */ /* 0x000fe60000010000 */
[----:B------:R-:W-:-:S04]  /*1230*/  IMAD.WIDE.U32 R40, R22, 0x2, R50 ;  /* 0x0000000216287825 */ /* 0x000fc800078e0032 */
[----:B------:R-:W-:-:S04]  /*1240*/  IMAD.WIDE.U32 R42, R22, 0x2, R52 ;  /* 0x00000002162a7825 */ /* 0x000fc800078e0034 */
[----:B------:R-:W-:Y:S01]  /*1250*/  IMAD.WIDE.U32 R44, R22, 0x2, R54 ;  /* 0x00000002162c7825 */ /* 0x000fe200078e0036 */
[----:B------:R-:W-:Y:S01]  /*1260*/  @!PT LDS RZ, [RZ] ;  /* 0x00000000fffff984 */ /* 0x000fe20000000800 */
[----:B------:R-:W-:Y:S01]  /*1270*/  @!PT LDS RZ, [RZ] ;  /* 0x00000000fffff984 */ /* 0x000fe20000000800 */
[----:B------:R-:W-:Y:S01]  /*1280*/  @!PT LDS RZ, [RZ] ;  /* 0x00000000fffff984 */ /* 0x000fe20000000800 */
[----:B------:R-:W-:Y:S04]  /*1290*/  LDGSTS.E.BYPASS.128 [R25+0x6000], desc[UR32][R38.64] ;  /* 0x0600000026197fae */ /* 0x000fe8000b901c60 */
[----:B------:R-:W-:Y:S04]  /*12a0*/  LDGSTS.E.BYPASS.128 [R24+0x6000], desc[UR32][R40.64] ;  /* 0x0600000028187fae */ /* 0x000fe8000b901c60 */
[----:B------:R-:W0:Y:S04]  /*12b0*/  LDGDEPBAR ;  /* 0x00000000000079af */ /* 0x000e280000000000 */
[----:B------:R-:W-:Y:S04]  /*12c0*/  LDGSTS.E.BYPASS.128 [R25+0xa000], desc[UR32][R42.64] ;  /* 0x0a0000002a197fae */ /* 0x000fe8000b901c60 */
[----:B------:R1:W-:Y:S04]  /*12d0*/  LDGSTS.E.BYPASS.128 [R24+0xa000], desc[UR32][R44.64] ;  /* 0x0a0000002c187fae */ /* 0x0003e8000b901c60 */
[----:B------:R-:W0:Y:S01]  /*12e0*/  LDGDEPBAR ;  /* 0x00000000000079af */ /* 0x000e220000000000 */
[----:B------:R-:W-:Y:S01]  /*12f0*/  @!PT LDS RZ, [RZ] ;  /* 0x00000000fffff984 */ /* 0x000fe20000000800 */
[----:B------:R2:W-:Y:S06]  /*1300*/  MEMBAR.ALL.CTA ;  /* 0x0000000000007992 */ /* 0x0005ec0000008000 */
[----:B--2---:R-:W2:Y:S01]  /*1310*/  FENCE.VIEW.ASYNC.S ;  /* 0x00000000000073c6 */ /* 0x004ea20000000000 */
[----:B------:R-:W-:-:S02]  /*1320*/  UIADD3 UR4, UR20, 0x20, URZ ;  /* 0x0000002014047890 */ /* 0x000fc4000fffe03f */
[----:B------:R-:W-:Y:S02]  /*1330*/  UIADD3 UR5, UR20, 0x40, URZ ;  /* 0x0000004014057890 */ /* 0x000fe4000fffe03f */
[----:B------:R-:W-:Y:S02]  /*1340*/  USHF.R.U32.HI UR4, URZ, 0x4, UR4 ;  /* 0x000000043f047899 */ /* 0x000fe40008011604 */
[----:B------:R-:W-:Y:S02]  /*1350*/  USHF.R.U32.HI UR5, URZ, 0x4, UR5 ;  /* 0x000000043f057899 */ /* 0x000fe40008011605 */
[----:B------:R-:W-:Y:S01]  /*1360*/  USHF.R.U32.HI UR10, URZ, 0x4, UR10 ;  /* 0x000000043f0a7899 */ /* 0x000fe2000801160a */
[----:B------:R-:W-:Y:S01]  /*1370*/  MOV R142, 0x3f800000 ;  /* 0x3f800000008e7802 */ /* 0x000fe20000000f00 */
[----:B------:R-:W-:Y:S01]  /*1380*/  USGXT.U32 UR21, UR21, 0xe ;  /* 0x0000000e1515789a */ /* 0x000fe20008000000 */
        /* <DEDUP_REMOVED lines=14> */
[----:B------:R-:W-:-:S02]  /*1470*/  MOV R138, 0x3f800000 ;  /* 0x3f800000008a7802 */ /* 0x000fc40000000f00 */
[----:B------:R-:W-:Y:S02]  /*1480*/  CS2R R56, SRZ ;  /* 0x0000000000387805 */ /* 0x000fe4000001ff00 */
[----:B------:R-:W-:Y:S02]  /*1490*/  CS2R R58, SRZ ;  /* 0x00000000003a7805 */ /* 0x000fe4000001ff00 */
[----:B------:R-:W-:Y:S02]  /*14a0*/  CS2R R60, SRZ ;  /* 0x00000000003c7805 */ /* 0x000fe4000001ff00 */
[----:B------:R-:W-:Y:S02]  /*14b0*/  CS2R R62, SRZ ;  /* 0x00000000003e7805 */ /* 0x000fe4000001ff00 */
[----:B------:R-:W-:Y:S02]  /*14c0*/  CS2R R64, SRZ ;  /* 0x0000000000407805 */ /* 0x000fe4000001ff00 */
[----:B------:R-:W-:-:S02]  /*14d0*/  CS2R R66, SRZ ;  /* 0x0000000000427805 */ /* 0x000fc4000001ff00 */
        /* <DEDUP_REMOVED lines=10> */
[----:B-1----:R-:W-:Y:S02]  /*1580*/  CS2R R24, SRZ ;  /* 0x0000000000187805 */ /* 0x002fe4000001ff00 */
        /* <DEDUP_REMOVED lines=14> */
[----:B------:R-:W-:Y:S01]  /*1670*/  CS2R R54, SRZ ;  /* 0x0000000000367805 */ /* 0x000fe2000001ff00 */
[----:B------:R-:W-:Y:S01]  /*1680*/  FMUL R139, R139, 1.4426950216293334961 ;  /* 0x3fb8aa3b8b8b7820 */ /* 0x000fe20000400000 */
[----:B------:R-:W-:Y:S02]  /*1690*/  UIADD3 UR34, UR20, 0x4000, URZ ;  /* 0x0000400014227890 */ /* 0x000fe4000fffe03f */
[----:B------:R-:W-:Y:S02]  /*16a0*/  ULOP3.LUT UR21, UR21, 0x4000000, URZ, 0xfc, !UPT ;  /* 0x0400000015157892 */ /* 0x000fe4000f8efc3f */
[----:B------:R-:W-:Y:S02]  /*16b0*/  ULOP3.LUT UR22, UR22, 0x4000000, URZ, 0xfc, !UPT ;  /* 0x0400000016167892 */ /* 0x000fe4000f8efc3f */
[----:B------:R-:W-:-:S02]  /*16c0*/  ULOP3.LUT UR23, UR23, 0x4000000, URZ, 0xfc, !UPT ;  /* 0x0400000017177892 */ /* 0x000fc4000f8efc3f */
[----:B------:R-:W-:Y:S02]  /*16d0*/  ULOP3.LUT UR24, UR24, 0x4000000, URZ, 0xfc, !UPT ;  /* 0x0400000018187892 */ /* 0x000fe4000f8efc3f */
[----:B------:R-:W-:Y:S02]  /*16e0*/  ULOP3.LUT UR25, UR25, 0x4000000, URZ, 0xfc, !UPT ;  /* 0x0400000019197892 */ /* 0x000fe4000f8efc3f */
[----:B------:R-:W-:Y:S02]  /*16f0*/  ULOP3.LUT UR26, UR26, 0x4000000, URZ, 0xfc, !UPT ;  /* 0x040000001a1a7892 */ /* 0x000fe4000f8efc3f */
[----:B------:R-:W-:Y:S02]  /*1700*/  ULOP3.LUT UR27, UR27, 0x4000000, URZ, 0xfc, !UPT ;  /* 0x040000001b1b7892 */ /* 0x000fe4000f8efc3f */
[----:B------:R-:W-:Y:S01]  /*1710*/  ULOP3.LUT UR28, UR28, 0x4000000, URZ, 0xfc, !UPT ;  /* 0x040000001c1c7892 */ /* 0x000fe2000f8efc3f */
[----:B------:R-:W-:Y:S01]  /*1720*/  UMOV UR29, 0x2 ;  /* 0x00000002001d7882 */ /* 0x000fe20000000000 */
[----:B--2---:R-:W-:-:S10]  /*1730*/  UMOV UR30, 0xffffffff ;  /* 0xffffffff001e7882 */ /* 0x004fd40000000000 */
.L_x_0:
[----:B------:R-:W-:Y:S01]  /*1740*/  UIADD3 UR30, UR30, 0x1, URZ ;  /* 0x000000011e1e7890 */ /* 0x000fe2000fffe03f */
[----:B------:R-:W-:-:S04]  /*1750*/  DEPBAR.LE SB0, 0x4 ;  /* 0x000081000000791a */ /* 0x000fc80000000000 */
[----:B------:R-:W-:Y:S01]  /*1760*/  BAR.SYNC.DEFER_BLOCKING 0x0 ;  /* 0x0000000000007b1d */ /* 0x000fe20000010000 */
[----:B------:R-:W-:Y:S01]  /*1770*/  UISETP.GT.AND UP0, UPT, UR30, 0x3, UPT ;  /* 0x000000031e00788c */ /* 0x000fe2000bf04270 */
[----:B------:R-:W-:Y:S01]  /*1780*/  IADD3 R143, R143, 0x20, RZ ;  /* 0x000000208f8f7810 */ /* 0x000fe20007ffe0ff */
[----:B------:R-:W-:Y:S02]  /*1790*/  UIADD3 UR29, UR29, 0x1, URZ ;  /* 0x000000011d1d7890 */ /* 0x000fe4000fffe03f */
[----:B------:R-:W-:Y:S01]  /*17a0*/  USEL UR30, UR30, URZ, !UP0 ;  /* 0x0000003f1e1e7287 */ /* 0x000fe2000c000000 */
[----:B------:R-:W-:Y:S01]  /*17b0*/  UMOV UR16, UR21 ;  /* 0x0000001500107c82 */ /* 0x000fe20008000000 */
[----:B------:R-:W-:Y:S02]  /*17c0*/  UMOV UR17, 0x40000040 ;  /* 0x4000004000117882 */ /* 0x000fe40000000000 */
[----:B------:R-:W-:Y:S01]  /*17d0*/  ULEA UR31, UR30, UR34, 0xc ;  /* 0x000000221e1f7291 */ /* 0x000fe2000f8e603f */
[----:B------:R-:W-:Y:S01]  /*17e0*/  UMOV UR19, 0x40000040 ;  /* 0x4000004000137882 */ /* 0x000fe20000000000 */
[----:B------:R-:W-:-:S02]  /*17f0*/  UMOV UR12, UR22 ;  /* 0x00000016000c7c82 */ /* 0x000fc40008000000 */
[----:B------:R-:W-:Y:S01]  /*1800*/  USHF.R.U32.HI UR4, URZ, 0x4, UR31 ;  /* 0x000000043f047899 */ /* 0x000fe2000801161f */
[----:B------:R-:W-:Y:S01]  /*1810*/  UMOV UR13, 0x40000040 ;  /* 0x40000040000d7882 */ /* 0x000fe20000000000 */
[----:B------:R-:W-:Y:S02]  /*1820*/  UMOV UR15, 0x40000040 ;  /* 0x40000040000f7882 */ /* 0x000fe40000000000 */
[----:B------:R-:W-:Y:S01]  /*1830*/  USGXT.U32 UR4, UR4, 0xe ;  /* 0x0000000e0404789a */ /* 0x000fe20008000000 */
[----:B------:R-:W-:Y:S01]  /*1840*/  UMOV UR8, UR23 ;  /* 0x0000001700087c82 */ /* 0x000fe20008000000 */
[----:B------:R-:W-:Y:S02]  /*1850*/  UMOV UR9, 0x40000040 ;  /* 0x4000004000097882 */ /* 0x000fe40000000000 */
[----:B------:R-:W-:Y:S02]  /*1860*/  ULOP3.LUT UR18, UR4, 0x1000000, URZ, 0xfc, !UPT ;  /* 0x0100000004127892 */ /* 0x000fe4000f8efc3f */
[----:B------:R-:W-:Y:S01]  /*1870*/  UIADD3 UR4, UR31, 0x20, URZ ;  /* 0x000000201f047890 */ /* 0x000fe2000fffe03f */
[----:B------:R-:W-:Y:S01]  /*1880*/  WARPGROUP.ARRIVE ;  /* 0x00000000000079c5 */ /* 0x000fe20000000000 */
[----:B------:R-:W-:Y:S01]  /*1890*/  UMOV UR11, 0x40000040 ;  /* 0x40000040000b7882 */ /* 0x000fe20000000000 */
[----:B------:R-:W-:Y:S01]  /*18a0*/  UMOV UR5, 0x40000040 ;  /* 0x4000004000057882 */ /* 0x000fe20000000000 */
[----:B------:R-:W-:Y:S01]  /*18b0*/  USHF.R.U32.HI UR4, URZ, 0x4, UR4 ;  /* 0x000000043f047899 */ /* 0x000fe20008011604 */
[----:B------:R-:W-:-:S02]  /*18c0*/  UMOV UR7, 0x40000040 ;  /* 0x4000004000077882 */ /* 0x000fc40000000000 */
[----:B------:R-:W-:Y:S01]  /*18d0*/  HGMMA.64x32x16.F32 R104, gdesc[UR16], RZ, !UPT ;  /* 0x00600000106879f0 */ /* 0x000fe2000c7008ff */
[----:B------:R-:W-:Y:S01]  /*18e0*/  USGXT.U32 UR4, UR4, 0xe ;  /* 0x0000000e0404789a */ /* 0x000fe20008000000 */
[----:B------:R-:W-:Y:S01]  /*18f0*/  UMOV UR16, UR25 ;  /* 0x0000001900107c82 */ /* 0x000fe20008000000 */
[----:B------:R-:W-:Y:S02]  /*1900*/  UMOV UR17, 0x40000040 ;  /* 0x4000004000117882 */ /* 0x000fe40000000000 */
[----:B------:R-:W-:Y:S02]  /*1910*/  ULOP3.LUT UR14, UR4, 0x1000000, URZ, 0xfc, !UPT ;  /* 0x01000000040e7892 */ /* 0x000fe4000f8efc3f */
[----:B------:R-:W-:Y:S02]  /*1920*/  UIADD3 UR4, UR31, 0x40, URZ ;  /* 0x000000401f047890 */ /* 0x000fe4000fffe03f */
[----:B------:R-:W-:Y:S02]  /*1930*/  UISETP.GT.AND UP0, UPT, UR29, 0x3, UPT ;  /* 0x000000031d00788c */ /* 0x000fe4000bf04270 */
[----:B------:R-:W-:-:S02]  /*1940*/  USHF.R.U32.HI UR4, URZ, 0x4, UR4 ;  /* 0x000000043f047899 */ /* 0x000fc40008011604 */
[----:B------:R-:W-:Y:S02]  /*1950*/  USEL UR29, UR29, URZ, !UP0 ;  /* 0x0000003f1d1d7287 */ /* 0x000fe4000c000000 */
[----:B------:R-:W-:-:S04]  /*1960*/  USGXT.U32 UR4, UR4, 0xe ;  /* 0x0000000e0404789a */ /* 0x000fc80008000000 */
[----:B------:R-:W-:Y:S02]  /*1970*/  ULOP3.LUT UR10, UR4, 0x1000000, URZ, 0xfc, !UPT ;  /* 0x01000000040a7892 */ /* 0x000fe4000f8efc3f */
[----:B------:R-:W-:-:S04]  /*1980*/  UIADD3 UR4, UR31, 0x60, URZ ;  /* 0x000000601f047890 */ /* 0x000fc8000fffe03f */
[----:B------:R-:W-:-:S04]  /*1990*/  USHF.R.U32.HI UR4, URZ, 0x4, UR4 ;  /* 0x000000043f047899 */ /* 0x000fc80008011604 */
[----:B------:R-:W-:-:S04]  /*19a0*/  USGXT.U32 UR4, UR4, 0xe ;  /* 0x0000000e0404789a */ /* 0x000fc80008000000 */
[----:B------:R-:W-:-:S03]  /*19b0*/  ULOP3.LUT UR6, UR4, 0x1000000, URZ, 0xfc, !UPT ;  /* 0x0100000004067892 */ /* 0x000fc6000f8efc3f */
[----:B------:R-:W-:Y:S01]  /*19c0*/  UMOV UR4, UR24 ;  /* 0x0000001800047c82 */ /* 0x000fe20008000000 */
[----:B------:R-:W-:Y:S01]  /*19d0*/  HGMMA.64x32x16.F32 R104, gdesc[UR12], R104 ;  /* 0x006000000c6879f0 */ /* 0x000fe20008700868 */
[----:B------:R-:W-:Y:S01]  /*19e0*/  UMOV UR12, UR26 ;  /* 0x0000001a000c7c82 */ /* 0x000fe20008000000 */
[----:B------:R-:W-:Y:S02]  /*19f0*/  UMOV UR13, 0x40000040 ;  /* 0x40000040000d7882 */ /* 0x000fe40000000000 */
[----:B------:R-:W-:Y:S01]  /*1a00*/  HGMMA.64x32x16.F32 R104, gdesc[UR8], R104 ;  /* 0x00600000086879f0 */ /* 0x000fe20008700868 */
[----:B------:R-:W-:Y:S01]  /*1a10*/  UMOV UR8, UR27 ;  /* 0x0000001b00087c82 */ /* 0x000fe20008000000 */
[----:B------:R-:W-:Y:S02]  /*1a20*/  UMOV UR9, 0x40000040 ;  /* 0x4000004000097882 */ /* 0x000fe40000000000 */
[----:B------:R-:W-:Y:S01]  /*1a30*/  HGMMA.64x32x16.F32 R104, gdesc[UR4], R104 ;  /* 0x00600000046879f0 */ /* 0x000fe20008700868 */
[----:B------:R-:W-:Y:S01]  /*1a40*/  UMOV UR4, UR28 ;  /* 0x0000001c00047c82 */ /* 0x000fe20008000000 */
[----:B------:R-:W-:-:S02]  /*1a50*/  UMOV UR5, 0x40000040 ;  /* 0x4000004000057882 */ /* 0x000fc40000000000 */
[----:B------:R-:W-:Y:S04]  /*1a60*/  HGMMA.64x32x16.F32 R88, gdesc[UR16], RZ, !UPT ;  /* 0x00600000105879f0 */ /* 0x000fe8000c7008ff */
[----:B------:R-:W-:Y:S04]  /*1a70*/  HGMMA.64x32x16.F32 R88, gdesc[UR12], R88 ;  /* 0x006000000c5879f0 */ /* 0x000fe80008700858 */
[----:B------:R-:W-:Y:S01]  /*1a80*/  HGMMA.64x32x16.F32 R88, gdesc[UR8], R88 ;  /* 0x00600000085879f0 */ /* 0x000fe20008700858 */
[----:B------:R-:W-:-:S03]  /*1a90*/  UMOV UR11, 0x40000040 ;  /* 0x40000040000b7882 */ /* 0x000fc60000000000 */
[----:B------:R-:W-:Y:S01]  /*1aa0*/  HGMMA.64x32x16.F32 R88, gdesc[UR4], R88, gsb0 ;  /* 0x00600000045879f0 */ /* 0x000fe20008000858 */
[----:B------:R-:W-:Y:S01]  /*1ab0*/  UIADD3 UR4, UR31, 0x4000, URZ ;  /* 0x000040001f047890 */ /* 0x000fe2000fffe03f */
[----:B------:R-:W-:Y:S01]  /*1ac0*/  UMOV UR7, 0x40000040 ;  /* 0x4000004000077882 */ /* 0x000fe20000000000 */
[----:B------:R-:W-:Y:S02]  /*1ad0*/  UIADD3 UR31, UR31, 0x4800, URZ ;  /* 0x000048001f1f7890 */ /* 0x000fe4000fffe03f */
[----:B------:R-:W-:-:S04]  /*1ae0*/  USHF.R.U32.HI UR4, URZ, 0x4, UR4 ;  /* 0x000000043f047899 */ /* 0x000fc80008011604 */
[----:B------:R-:W-:-:S04]  /*1af0*/  USGXT.U32 UR4, UR4, 0xe ;  /* 0x0000000e0404789a */ /* 0x000fc80008000000 */
[----:B------:R-:W-:Y:S02]  /*1b00*/  ULOP3.LUT UR6, UR4, 0x1000000, URZ, 0xfc, !UPT ;  /* 0x0100000004067892 */ /* 0x000fe4000f8efc3f */
[----:B------:R-:W-:-:S04]  /*1b10*/  USHF.R.U32.HI UR4, URZ, 0x4, UR31 ;  /* 0x000000043f047899 */ /* 0x000fc8000801161f */
[----:B------:R-:W-:-:S04]  /*1b20*/  USGXT.U32 UR4, UR4, 0xe ;  /* 0x0000000e0404789a */ /* 0x000fc80008000000 */
[----:B------:R-:W-:Y:S02]  /*1b30*/  ULOP3.LUT UR10, UR4, 0x1000000, URZ, 0xfc, !UPT ;  /* 0x01000000040a7892 */ /* 0x000fe4000f8efc3f */
[----:B------:R-:W-:Y:S01]  /*1b40*/  ULEA UR4, UR29, UR34, 0xc ;  /* 0x000000221d047291 */ /* 0x000fe2000f8e603f */
[----:B------:R-:W-:Y:S02]  /*1b50*/  WARPGROUP.DEPBAR.LE gsb0, 0x0 ;  /* 0x00008000000079c5 */ /* 0x000fe40000010000 */
[----:B------:R-:W-:-:S04]  /*1b60*/  FMNMX R121, R104, R105, !PT ;  /* 0x0000006968797209 */ /* 0x000fc80007800000 */
[----:B------:R-:W-:-:S04]  /*1b70*/  FMNMX R22, R108, R121, !PT ;  /* 0x000000796c167209 */ /* 0x000fc80007800000 */
[----:B------:R-:W-:-:S04]  /*1b80*/  FMNMX R121, R109, R22, !PT ;  /* 0x000000166d797209 */ /* 0x000fc80007800000 */
[----:B------:R-:W-:-:S04]  /*1b90*/  FMNMX R22, R112, R121, !PT ;  /* 0x0000007970167209 */ /* 0x000fc80007800000 */
[----:B------:R-:W-:-:S04]  /*1ba0*/  FMNMX R121, R113, R22, !PT ;  /* 0x0000001671797209 */ /* 0x000fc80007800000 */
[----:B------:R-:W-:-:S04]  /*1bb0*/  FMNMX R22, R116, R121, !PT ;  /* 0x0000007974167209 */ /* 0x000fc80007800000 */
[----:B------:R-:W-:-:S05]  /*1bc0*/  FMNMX R120, R117, R22, !PT ;  /* 0x0000001675787209 */ /* 0x000fca0007800000 */
[----:B------:R-:W1:Y:S02]  /*1bd0*/  SHFL.BFLY PT, R121, R120, 0x2, 0x1f ;  /* 0x0c401f0078797f89 */ /* 0x000e6400000e0000 */
[----:B-1----:R-:W-:Y:S02]  /*1be0*/  FMNMX R122, R120, R121, !PT ;  /* 0x00000079787a7209 */ /* 0x002fe40007800000 */
[----:B------:R-:W-:-:S03]  /*1bf0*/  FMNMX R121, R106, R107, !PT ;  /* 0x0000006b6a797209 */ /* 0x000fc60007800000 */
[----:B------:R-:W1:Y:S01]  /*1c00*/  SHFL.BFLY PT, R123, R122, 0x1, 0x1f ;  /* 0x0c201f007a7b7f89 */ /* 0x000e6200000e0000 */
[----:B------:R-:W-:-:S04]  /*1c10*/  FMNMX R22, R110, R121, !PT ;  /* 0x000000796e167209 */ /* 0x000fc80007800000 */
[----:B------:R-:W-:-:S04]  /*1c20*/  FMNMX R121, R111, R22, !PT ;  /* 0x000000166f797209 */ /* 0x000fc80007800000 */
[----:B------:R-:W-:-:S04]  /*1c30*/  FMNMX R22, R114, R121, !PT ;  /* 0x0000007972167209 */ /* 0x000fc80007800000 */
[----:B------:R-:W-:-:S04]  /*1c40*/  FMNMX R121, R115, R22, !PT ;  /* 0x0000001673797209 */ /* 0x000fc80007800000 */
[----:B------:R-:W-:-:S04]  /*1c50*/  FMNMX R22, R118, R121, !PT ;  /* 0x0000007976167209 */ /* 0x000fc80007800000 */
[----:B------:R-:W-:Y:S02]  /*1c60*/  FMNMX R121, R119, R22, !PT ;  /* 0x0000001677797209 */ /* 0x000fe40007800000 */
[----:B-1----:R-:W-:-:S03]  /*1c70*/  FMNMX R22, R122, R123, !PT ;  /* 0x0000007b7a167209 */ /* 0x002fc60007800000 */
[----:B------:R-:W1:Y:S02]  /*1c80*/  SHFL.BFLY PT, R120, R121, 0x2, 0x1f ;  /* 0x0c401f0079787f89 */ /* 0x000e6400000e0000 */
[----:B------:R-:W-:-:S05]  /*1c90*/  FMUL R22, R139, R22 ;  /* 0x000000168b167220 */ /* 0x000fca0000400000 */
[----:B------:R-:W-:-:S05]  /*1ca0*/  FMNMX R22, R22, R153, !PT ;  /* 0x0000009916167209 */ /* 0x000fca0007800000 */
[C-C-:B------:R-:W-:Y:S01]  /*1cb0*/  FFMA R151, R139.reuse, R105, -R22.reuse ;  /* 0x000000698b977223 */ /* 0x140fe20000000816 */
[----:B------:R-:W-:Y:S01]  /*1cc0*/  FMNMX R105, R88, R89, !PT ;  /* 0x0000005958697209 */ /* 0x000fe20007800000 */
[C-C-:B------:R-:W-:Y:S01]  /*1cd0*/  FFMA R146, R139.reuse, R104, -R22.reuse ;  /* 0x000000688b927223 */ /* 0x140fe20000000816 */
[C-C-:B------:R-:W-:Y:S01]  /*1ce0*/  FFMA R108, R139.reuse, R108, -R22.reuse ;  /* 0x0000006c8b6c7223 */ /* 0x140fe20000000816 */
[C-C-:B------:R-:W-:Y:S01]  /*1cf0*/  FFMA R109, R139.reuse, R109, -R22.reuse ;  /* 0x0000006d8b6d7223 */ /* 0x140fe20000000816 */
[----:B------:R-:W-:Y:S01]  /*1d00*/  FMNMX R104, R92, R105, !PT ;  /* 0x000000695c687209 */ /* 0x000fe20007800000 */
[C-C-:B------:R-:W-:Y:S01]  /*1d10*/  FFMA R112, R139.reuse, R112, -R22.reuse ;  /* 0x000000708b707223 */ /* 0x140fe20000000816 */
[C-C-:B------:R-:W-:Y:S01]  /*1d20*/  FFMA R113, R139.reuse, R113, -R22.reuse ;  /* 0x000000718b717223 */ /* 0x140fe20000000816 */
[--C-:B------:R-:W-:Y:S01]  /*1d30*/  FFMA R116, R139, R116, -R22.reuse ;  /* 0x000000748b747223 */ /* 0x100fe20000000816 */
[----:B------:R-:W-:Y:S01]  /*1d40*/  FMNMX R105, R93, R104, !PT ;  /* 0x000000685d697209 */ /* 0x000fe20007800000 */
[----:B------:R-:W-:Y:S01]  /*1d50*/  FFMA R117, R139, R117, -R22 ;  /* 0x000000758b757223 */ /* 0x000fe20000000816 */
[----:B-1----:R-:W-:Y:S01]  /*1d60*/  FMNMX R122, R121, R120, !PT ;  /* 0x00000078797a7209 */ /* 0x002fe20007800000 */
[----:B------:R-:W-:Y:S01]  /*1d70*/  MUFU.EX2 R146, R146 ;  /* 0x0000009200927308 */ /* 0x000fe20000000800 */
[----:B------:R-:W-:-:S03]  /*1d80*/  FMNMX R104, R96, R105, !PT ;  /* 0x0000006960687209 */ /* 0x000fc60007800000 */
[----:B------:R-:W1:Y:S01]  /*1d90*/  SHFL.BFLY PT, R121, R122, 0x1, 0x1f ;  /* 0x0c201f007a797f89 */ /* 0x000e6200000e0000 */
[----:B------:R-:W-:-:S03]  /*1da0*/  FMNMX R105, R97, R104, !PT ;  /* 0x0000006861697209 */ /* 0x000fc60007800000 */
[----:B------:R-:W-:Y:S01]  /*1db0*/  MUFU.EX2 R151, R151 ;  /* 0x0000009700977308 */ /* 0x000fe20000000800 */
[----:B------:R-:W-:Y:S01]  /*1dc0*/  FMNMX R104, R100, R105, !PT ;  /* 0x0000006964687209 */ /* 0x000fe20007800000 */
[----:B------:R-:W-:Y:S01]  /*1dd0*/  FADD R105, -R22, R153 ;  /* 0x0000009916697221 */ /* 0x000fe20000000100 */
[----:B------:R-:W-:Y:S02]  /*1de0*/  MOV R153, R22 ;  /* 0x0000001600997202 */ /* 0x000fe40000000f00 */
[----:B------:R-:W-:-:S03]  /*1df0*/  FMNMX R120, R101, R104, !PT ;  /* 0x0000006865787209 */ /* 0x000fc60007800000 */
[----:B------:R-:W2:Y:S02]  /*1e00*/  MUFU.EX2 R105, R105 ;  /* 0x0000006900697308 */ /* 0x000ea40000000800 */
[----:B------:R-:W3:Y:S06]  /*1e10*/  SHFL.BFLY PT, R123, R120, 0x2, 0x1f ;  /* 0x0c401f00787b7f89 */ /* 0x000eec00000e0000 */
[----:B------:R-:W-:Y:S01]  /*1e20*/  MUFU.EX2 R108, R108 ;  /* 0x0000006c006c7308 */ /* 0x000fe20000000800 */
[----:B-1----:R-:W-:Y:S02]  /*1e30*/  FMNMX R122, R122, R121, !PT ;  /* 0x000000797a7a7209 */ /* 0x002fe40007800000 */
[----:B------:R-:W-:-:S05]  /*1e40*/  FMNMX R121, R90, R91, !PT ;  /* 0x0000005b5a797209 */ /* 0x000fca0007800000 */
[----:B------:R-:W1:Y:S01]  /*1e50*/  MUFU.EX2 R109, R109 ;  /* 0x0000006d006d7308 */ /* 0x000e620000000800 */
[----:B------:R-:W-:Y:S01]  /*1e60*/  FMUL R104, R139, R122 ;  /* 0x0000007a8b687220 */ /* 0x000fe20000400000 */
[-C--:B--2---:R-:W-:Y:S01]  /*1e70*/  FMUL R56, R56, R105.reuse ;  /* 0x0000006938387220 */ /* 0x084fe20000400000 */
[-C--:B------:R-:W-:Y:S01]  /*1e80*/  FMUL R57, R57, R105.reuse ;  /* 0x0000006939397220 */ /* 0x080fe20000400000 */
[-C--:B------:R-:W-:Y:S01]  /*1e90*/  FMUL R60, R60, R105.reuse ;  /* 0x000000693c3c7220 */ /* 0x080fe20000400000 */
[----:B------:R-:W-:Y:S01]  /*1ea0*/  FMUL R61, R61, R105 ;  /* 0x000000693d3d7220 */ /* 0x000fe20000400000 */
[----:B------:R-:W-:Y:S01]  /*1eb0*/  FMNMX R104, R104, R149, !PT ;  /* 0x0000009568687209 */ /* 0x000fe20007800000 */
[-C--:B------:R-:W-:Y:S01]  /*1ec0*/  FMUL R64, R64, R105.reuse ;  /* 0x0000006940407220 */ /* 0x080fe20000400000 */
[----:B------:R-:W-:Y:S01]  /*1ed0*/  MUFU.EX2 R112, R112 ;  /* 0x0000007000707308 */ /* 0x000fe20000000800 */
[----:B------:R-:W-:Y:S01]  /*1ee0*/  FMUL R65, R65, R105 ;  /* 0x0000006941417220 */ /* 0x000fe20000400000 */
[----:B---3--:R-:W-:Y:S01]  /*1ef0*/  FMNMX R123, R120, R123, !PT ;  /* 0x0000007b787b7209 */ /* 0x008fe20007800000 */
[C-C-:B------:R-:W-:Y:S01]  /*1f00*/  FFMA R148, R139.reuse, R106, -R104.reuse ;  /* 0x0000006a8b947223 */ /* 0x140fe20000000868 */
[----:B------:R-:W-:Y:S01]  /*1f10*/  FMNMX R106, R94, R121, !PT ;  /* 0x000000795e6a7209 */ /* 0x000fe20007800000 */
[C-C-:B------:R-:W-:Y:S01]  /*1f20*/  FFMA R150, R139.reuse, R110, -R104.reuse ;  /* 0x0000006e8b967223 */ /* 0x140fe20000000868 */
[--C-:B------:R-:W-:Y:S01]  /*1f30*/  FFMA R107, R139, R107, -R104.reuse ;  /* 0x0000006b8b6b7223 */ /* 0x100fe20000000868 */
[----:B------:R-:W2:Y:S01]  /*1f40*/  SHFL.BFLY PT, R110, R123, 0x1, 0x1f ;  /* 0x0c201f007b6e7f89 */ /* 0x000ea200000e0000 */
[----:B------:R-:W-:Y:S01]  /*1f50*/  FMNMX R121, R95, R106, !PT ;  /* 0x0000006a5f797209 */ /* 0x000fe20007800000 */
[C-C-:B------:R-:W-:Y:S01]  /*1f60*/  FFMA R111, R139.reuse, R111, -R104.reuse ;  /* 0x0000006f8b6f7223 */ /* 0x140fe20000000868 */
[C-C-:B------:R-:W-:Y:S01]  /*1f70*/  FFMA R114, R139.reuse, R114, -R104.reuse ;  /* 0x000000728b727223 */ /* 0x140fe20000000868 */
[C-C-:B------:R-:W-:Y:S01]  /*1f80*/  FFMA R115, R139.reuse, R115, -R104.reuse ;  /* 0x000000738b737223 */ /* 0x140fe20000000868 */
[----:B------:R-:W-:Y:S01]  /*1f90*/  FMNMX R106, R98, R121, !PT ;  /* 0x00000079626a7209 */ /* 0x000fe20007800000 */
[C-C-:B------:R-:W-:Y:S01]  /*1fa0*/  FFMA R118, R139.reuse, R118, -R104.reuse ;  /* 0x000000768b767223 */ /* 0x140fe20000000868 */
[----:B------:R-:W-:Y:S01]  /*1fb0*/  FFMA R119, R139, R119, -R104 ;  /* 0x000000778b777223 */ /* 0x000fe20000000868 */
[----:B------:R-:W3:Y:S01]  /*1fc0*/  MUFU.EX2 R113, R113 ;  /* 0x0000007100717308 */ /* 0x000ee20000000800 */
[----:B------:R-:W-:Y:S01]  /*1fd0*/  FMNMX R121, R99, R106, !PT ;  /* 0x0000006a63797209 */ /* 0x000fe20007800000 */
[-C--:B------:R-:W-:Y:S01]  /*1fe0*/  FMUL R68, R68, R105.reuse ;  /* 0x0000006944447220 */ /* 0x080fe20000400000 */
[-C--:B------:R-:W-:Y:S01]  /*1ff0*/  FMUL R69, R69, R105.reuse ;  /* 0x0000006945457220 */ /* 0x080fe20000400000 */
[----:B------:R-:W-:Y:S01]  /*2000*/  FMUL R72, R72, R105 ;  /* 0x0000006948487220 */ /* 0x000fe20000400000 */
[----:B------:R-:W-:Y:S01]  /*2010*/  FMNMX R106, R102, R121, !PT ;  /* 0x00000079666a7209 */ /* 0x000fe20007800000 */
[-C--:B------:R-:W-:Y:S01]  /*2020*/  FMUL R73, R73, R105.reuse ;  /* 0x0000006949497220 */ /* 0x080fe20000400000 */
[-C--:B------:R-:W-:Y:S01]  /*2030*/  FMUL R76, R76, R105.reuse ;  /* 0x000000694c4c7220 */ /* 0x080fe20000400000 */
[----:B------:R-:W-:Y:S01]  /*2040*/  MUFU.EX2 R116, R116 ;  /* 0x0000007400747308 */ /* 0x000fe20000000800 */
[----:B------:R-:W-:Y:S01]  /*2050*/  FMNMX R120, R103, R106, !PT ;  /* 0x0000006a67787209 */ /* 0x000fe20007800000 */
[-C--:B------:R-:W-:Y:S01]  /*2060*/  FMUL R77, R77, R105.reuse ;  /* 0x000000694d4d7220 */ /* 0x080fe20000400000 */
[-C--:B------:R-:W-:Y:S01]  /*2070*/  FMUL R80, R80, R105.reuse ;  /* 0x0000006950507220 */ /* 0x080fe20000400000 */
[-C--:B------:R-:W-:Y:S01]  /*2080*/  FMUL R81, R81, R105.reuse ;  /* 0x0000006951517220 */ /* 0x080fe20000400000 */
[-C--:B------:R-:W-:Y:S01]  /*2090*/  FMUL R84, R84, R105.reuse ;  /* 0x0000006954547220 */ /* 0x080fe20000400000 */
[----:B------:R-:W4:Y:S01]  /*20a0*/  SHFL.BFLY PT, R121, R120, 0x2, 0x1f ;  /* 0x0c401f0078797f89 */ /* 0x000f2200000e0000 */
[----:B------:R-:W-:Y:S01]  /*20b0*/  FMUL R85, R85, R105 ;  /* 0x0000006955557220 */ /* 0x000fe20000400000 */
[----:B--2---:R-:W-:Y:S01]  /*20c0*/  FMNMX R110, R123, R110, !PT ;  /* 0x0000006e7b6e7209 */ /* 0x004fe20007800000 */
[----:B------:R-:W2:Y:S01]  /*20d0*/  MUFU.EX2 R117, R117 ;  /* 0x0000007500757308 */ /* 0x000ea20000000800 */
[----:B-1----:R-:W-:-:S02]  /*20e0*/  F2FP.F16.F32.PACK_AB R122, R109, R108 ;  /* 0x0000006c6d7a723e */ /* 0x002fc400000000ff */
[----:B---3--:R-:W-:Y:S01]  /*20f0*/  F2FP.F16.F32.PACK_AB R124, R113, R112 ;  /* 0x00000070717c723e */ /* 0x008fe200000000ff */
[----:B------:R-:W-:Y:S01]  /*2100*/  FMUL R106, R139, R110 ;  /* 0x0000006e8b6a7220 */ /* 0x000fe20000400000 */
[----:B------:R-:W-:-:S03]  /*2110*/  FADD R110, -R104, R149 ;  /* 0x00000095686e7221 */ /* 0x000fc60000000100 */
[----:B------:R-:W-:Y:S01]  /*2120*/  MUFU.EX2 R148, R148 ;  /* 0x0000009400947308 */ /* 0x000fe20000000800 */
[----:B------:R-:W-:-:S05]  /*2130*/  FMNMX R106, R106, R145, !PT ;  /* 0x000000916a6a7209 */ /* 0x000fca0007800000 */
[C-C-:B------:R-:W-:Y:S01]  /*2140*/  FFMA R149, R139.reuse, R88, -R106.reuse ;  /* 0x000000588b957223 */ /* 0x140fe2000000086a */
[C-C-:B------:R-:W-:Y:S01]  /*2150*/  FFMA R152, R139.reuse, R89, -R106.reuse ;  /* 0x000000598b987223 */ /* 0x140fe2000000086a */
[----:B------:R-:W-:Y:S01]  /*2160*/  FADD R89, -R106, R145 ;  /* 0x000000916a597221 */ /* 0x000fe20000000100 */
[C-C-:B------:R-:W-:Y:S01]  /*2170*/  FFMA R92, R139.reuse, R92, -R106.reuse ;  /* 0x0000005c8b5c7223 */ /* 0x140fe2000000086a */
[C-C-:B------:R-:W-:Y:S01]  /*2180*/  FFMA R93, R139.reuse, R93, -R106.reuse ;  /* 0x0000005d8b5d7223 */ /* 0x140fe2000000086a */
[C-C-:B------:R-:W-:Y:S01]  /*2190*/  FFMA R96, R139.reuse, R96, -R106.reuse ;  /* 0x000000608b607223 */ /* 0x140fe2000000086a */
[C-C-:B------:R-:W-:Y:S01]  /*21a0*/  FFMA R97, R139.reuse, R97, -R106.reuse ;  /* 0x000000618b617223 */ /* 0x140fe2000000086a */
[----:B----4-:R-:W-:Y:S01]  /*21b0*/  FMNMX R121, R120, R121, !PT ;  /* 0x0000007978797209 */ /* 0x010fe20007800000 */
[C-C-:B------:R-:W-:Y:S01]  /*21c0*/  FFMA R100, R139.reuse, R100, -R106.reuse ;  /* 0x000000648b647223 */ /* 0x140fe2000000086a */
[----:B------:R-:W-:Y:S01]  /*21d0*/  FFMA R101, R139, R101, -R106 ;  /* 0x000000658b657223 */ /* 0x000fe2000000086a */
[----:B------:R-:W1:Y:S01]  /*21e0*/  MUFU.EX2 R110, R110 ;  /* 0x0000006e006e7308 */ /* 0x000e620000000800 */
[----:B------:R-:W-:Y:S01]  /*21f0*/  F2FP.F16.F32.PACK_AB R120, R151, R146 ;  /* 0x000000929778723e */ /* 0x000fe200000000ff */
[----:B------:R-:W3:Y:S01]  /*2200*/  SHFL.BFLY PT, R88, R121, 0x1, 0x1f ;  /* 0x0c201f0079587f89 */ /* 0x000ee200000e0000 */
[----:B--2---:R-:W-:Y:S01]  /*2210*/  F2FP.F16.F32.PACK_AB R126, R117, R116 ;  /* 0x00000074757e723e */ /* 0x004fe200000000ff */
[----:B------:R-:W-:-:S04]  /*2220*/  FADD R151, R146, R151 ;  /* 0x0000009792977221 */ /* 0x000fc80000000000 */
[----:B------:R-:W2:Y:S01]  /*2230*/  MUFU.EX2 R89, R89 ;  /* 0x0000005900597308 */ /* 0x000ea20000000800 */
[----:B------:R-:W-:-:S04]  /*2240*/  FADD R108, R108, R151 ;  /* 0x000000976c6c7221 */ /* 0x000fc80000000000 */
[----:B------:R-:W-:-:S03]  /*2250*/  FADD R109, R109, R108 ;  /* 0x0000006c6d6d7221 */ /* 0x000fc60000000000 */
[----:B------:R-:W-:Y:S01]  /*2260*/  MUFU.EX2 R107, R107 ;  /* 0x0000006b006b7308 */ /* 0x000fe20000000800 */
[-C--:B-1----:R-:W-:Y:S01]  /*2270*/  FMUL R58, R58, R110.reuse ;  /* 0x0000006e3a3a7220 */ /* 0x082fe20000400000 */
[-C--:B------:R-:W-:Y:S01]  /*2280*/  FMUL R59, R59, R110.reuse ;  /* 0x0000006e3b3b7220 */ /* 0x080fe20000400000 */
[-C--:B------:R-:W-:Y:S01]  /*2290*/  FMUL R62, R62, R110.reuse ;  /* 0x0000006e3e3e7220 */ /* 0x080fe20000400000 */
[-C--:B------:R-:W-:Y:S01]  /*22a0*/  FMUL R63, R63, R110.reuse ;  /* 0x0000006e3f3f7220 */ /* 0x080fe20000400000 */
[-C--:B------:R-:W-:Y:S01]  /*22b0*/  FMUL R66, R66, R110.reuse ;  /* 0x0000006e42427220 */ /* 0x080fe20000400000 */
[-C--:B------:R-:W-:Y:S01]  /*22c0*/  FMUL R67, R67, R110.reuse ;  /* 0x0000006e43437220 */ /* 0x080fe20000400000 */
[-C--:B------:R-:W-:Y:S01]  /*22d0*/  FMUL R70, R70, R110.reuse ;  /* 0x0000006e46467220 */ /* 0x080fe20000400000 */
[----:B------:R-:W-:Y:S01]  /*22e0*/  MUFU.EX2 R150, R150 ;  /* 0x0000009600967308 */ /* 0x000fe20000000800 */
[----:B------:R-:W-:Y:S01]  /*22f0*/  FMUL R71, R71, R110 ;  /* 0x0000006e47477220 */ /* 0x000fe20000400000 */
[----:B---3--:R-:W-:Y:S01]  /*2300*/  FMNMX R88, R121, R88, !PT ;  /* 0x0000005879587209 */ /* 0x008fe20007800000 */
[-C--:B------:R-:W-:Y:S01]  /*2310*/  FMUL R74, R74, R110.reuse ;  /* 0x0000006e4a4a7220 */ /* 0x080fe20000400000 */
[-C--:B------:R-:W-:Y:S01]  /*2320*/  FMUL R75, R75, R110.reuse ;  /* 0x0000006e4b4b7220 */ /* 0x080fe20000400000 */
[-C--:B------:R-:W-:Y:S01]  /*2330*/  FMUL R78, R78, R110.reuse ;  /* 0x0000006e4e4e7220 */ /* 0x080fe20000400000 */
[----:B------:R-:W-:Y:S01]  /*2340*/  FMUL R79, R79, R110 ;  /* 0x0000006e4f4f7220 */ /* 0x000fe20000400000 */
[----:B------:R-:W-:Y:S01]  /*2350*/  FMUL R88, R139, R88 ;  /* 0x000000588b587220 */ /* 0x000fe20000400000 */
[----:B------:R-:W-:Y:S01]  /*2360*/  MUFU.EX2 R111, R111 ;  /* 0x0000006f006f7308 */ /* 0x000fe20000000800 */
[-C--:B------:R-:W-:Y:S01]  /*2370*/  FMUL R82, R82, R110.reuse ;  /* 0x0000006e52527220 */ /* 0x080fe20000400000 */
[-C--:B------:R-:W-:Y:S01]  /*2380*/  FMUL R83, R83, R110.reuse ;  /* 0x0000006e53537220 */ /* 0x080fe20000400000 */
[----:B------:R-:W-:Y:S01]  /*2390*/  FMUL R86, R86, R110 ;  /* 0x0000006e56567220 */ /* 0x000fe20000400000 */
[----:B------:R-:W-:Y:S01]  /*23a0*/  FMNMX R88, R88, R147, !PT ;  /* 0x0000009358587209 */ /* 0x000fe20007800000 */
[-C--:B--2---:R-:W-:Y:S01]  /*23b0*/  FMUL R24, R24, R89.reuse ;  /* 0x0000005918187220 */ /* 0x084fe20000400000 */
[-C--:B------:R-:W-:Y:S01]  /*23c0*/  FMUL R25, R25, R89.reuse ;  /* 0x0000005919197220 */ /* 0x080fe20000400000 */
[----:B------:R-:W-:Y:S01]  /*23d0*/  FMUL R28, R28, R89 ;  /* 0x000000591c1c7220 */ /* 0x000fe20000400000 */
[----:B------:R-:W-:Y:S01]  /*23e0*/  MUFU.EX2 R114, R114 ;  /* 0x0000007200727308 */ /* 0x000fe20000000800 */
[C-C-:B------:R-:W-:Y:S01]  /*23f0*/  FFMA R145, R139.reuse, R99, -R88.reuse ;  /* 0x000000638b917223 */ /* 0x140fe20000000858 */
[----:B------:R-:W-:Y:S01]  /*2400*/  FADD R99, -R88, R147 ;  /* 0x0000009358637221 */ /* 0x000fe20000000100 */
[C-C-:B------:R-:W-:Y:S01]  /*2410*/  FFMA R90, R139.reuse, R90, -R88.reuse ;  /* 0x0000005a8b5a7223 */ /* 0x140fe20000000858 */
[C-C-:B------:R-:W-:Y:S01]  /*2420*/  FFMA R91, R139.reuse, R91, -R88.reuse ;  /* 0x0000005b8b5b7223 */ /* 0x140fe20000000858 */
[C-C-:B------:R-:W-:Y:S01]  /*2430*/  FFMA R94, R139.reuse, R94, -R88.reuse ;  /* 0x0000005e8b5e7223 */ /* 0x140fe20000000858 */
[C-C-:B------:R-:W-:Y:S01]  /*2440*/  FFMA R95, R139.reuse, R95, -R88.reuse ;  /* 0x0000005f8b5f7223 */ /* 0x140fe20000000858 */
[C-C-:B------:R-:W-:Y:S01]  /*2450*/  FFMA R98, R139.reuse, R98, -R88.reuse ;  /* 0x000000628b627223 */ /* 0x140fe20000000858 */
[C-C-:B------:R-:W-:Y:S01]  /*2460*/  FFMA R102, R139.reuse, R102, -R88.reuse ;  /* 0x000000668b667223 */ /* 0x140fe20000000858 */
[----:B------:R-:W-:Y:S01]  /*2470*/  FFMA R103, R139, R103, -R88 ;  /* 0x000000678b677223 */ /* 0x000fe20000000858 */
[----:B------:R-:W1:Y:S01]  /*2480*/  MUFU.EX2 R99, R99 ;  /* 0x0000006300637308 */ /* 0x000e620000000800 */
[-C--:B------:R-:W-:Y:S01]  /*2490*/  FMUL R29, R29, R89.reuse ;  /* 0x000000591d1d7220 */ /* 0x080fe20000400000 */
[-C--:B------:R-:W-:Y:S01]  /*24a0*/  FMUL R32, R32, R89.reuse ;  /* 0x0000005920207220 */ /* 0x080fe20000400000 */
[-C--:B------:R-:W-:Y:S01]  /*24b0*/  FMUL R33, R33, R89.reuse ;  /* 0x0000005921217220 */ /* 0x080fe20000400000 */
[-C--:B------:R-:W-:Y:S01]  /*24c0*/  FMUL R36, R36, R89.reuse ;  /* 0x0000005924247220 */ /* 0x080fe20000400000 */
[-C--:B------:R-:W-:Y:S01]  /*24d0*/  FMUL R37, R37, R89.reuse ;  /* 0x0000005925257220 */ /* 0x080fe20000400000 */
[-C--:B------:R-:W-:Y:S01]  /*24e0*/  FMUL R40, R40, R89.reuse ;  /* 0x0000005928287220 */ /* 0x080fe20000400000 */
[-C--:B------:R-:W-:Y:S01]  /*24f0*/  FMUL R41, R41, R89.reuse ;  /* 0x0000005929297220 */ /* 0x080fe20000400000 */
[----:B------:R-:W2:Y:S01]  /*2500*/  MUFU.EX2 R115, R115 ;  /* 0x0000007300737308 */ /* 0x000ea20000000800 */
[-C--:B------:R-:W-:Y:S01]  /*2510*/  FMUL R44, R44, R89.reuse ;  /* 0x000000592c2c7220 */ /* 0x080fe20000400000 */
[-C--:B------:R-:W-:Y:S01]  /*2520*/  FMUL R45, R45, R89.reuse ;  /* 0x000000592d2d7220 */ /* 0x080fe20000400000 */
[-C--:B------:R-:W-:Y:S01]  /*2530*/  FMUL R48, R48, R89.reuse ;  /* 0x0000005930307220 */ /* 0x080fe20000400000 */
[-C--:B------:R-:W-:Y:S01]  /*2540*/  FMUL R49, R49, R89.reuse ;  /* 0x0000005931317220 */ /* 0x080fe20000400000 */
[-C--:B------:R-:W-:Y:S01]  /*2550*/  FMUL R52, R52, R89.reuse ;  /* 0x0000005934347220 */ /* 0x080fe20000400000 */
[----:B------:R-:W-:Y:S01]  /*2560*/  FMUL R87, R87, R110 ;  /* 0x0000006e57577220 */ /* 0x000fe20000400000 */
[----:B------:R-:W-:Y:S01]  /*2570*/  FMUL R53, R53, R89 ;  /* 0x0000005935357220 */ /* 0x000fe20000400000 */
        /* <DEDUP_REMOVED lines=16> */
[----:B------:R-:W-:Y:S01]  /*2680*/  MUFU.EX2 R149, R149 ;  /* 0x0000009500957308 */ /* 0x000fe20000000800 */
[-C--:B------:R-:W-:Y:S01]  /*2690*/  FMUL R54, R54, R99.reuse ;  /* 0x0000006336367220 */ /* 0x080fe20000400000 */
[----:B------:R-:W-:Y:S01]  /*26a0*/  FMUL R55, R55, R99 ;  /* 0x0000006337377220 */ /* 0x000fe20000400000 */
[----:B------:R-:W-:Y:S01]  /*26b0*/  F2FP.F16.F32.PACK_AB R121, R107, R148 ;  /* 0x000000946b79723e */ /* 0x000fe200000000ff */
[----:B------:R-:W-:Y:S01]  /*26c0*/  FADD R107, R148, R107 ;  /* 0x0000006b946b7221 */ /* 0x000fe20000000000 */
[----:B------:R-:W-:Y:S01]  /*26d0*/  F2FP.F16.F32.PACK_AB R123, R111, R150 ;  /* 0x000000966f7b723e */ /* 0x000fe200000000ff */
[----:B------:R-:W-:Y:S01]  /*26e0*/  FADD R112, R112, R109 ;  /* 0x0000006d70707221 */ /* 0x000fe20000000000 */
[----:B--2---:R-:W-:Y:S01]  /*26f0*/  F2FP.F16.F32.PACK_AB R125, R115, R114 ;  /* 0x00000072737d723e */ /* 0x004fe200000000ff */
[----:B------:R-:W2:Y:S01]  /*2700*/  MUFU.EX2 R152, R152 ;  /* 0x0000009800987308 */ /* 0x000ea20000000800 */
[----:B-1----:R-:W-:Y:S01]  /*2710*/  F2FP.F16.F32.PACK_AB R127, R119, R118 ;  /* 0x00000076777f723e */ /* 0x002fe200000000ff */
[----:B------:R-:W-:Y:S01]  /*2720*/  FADD R150, R150, R107 ;  /* 0x0000006b96967221 */ /* 0x000fe20000000000 */
[----:B------:R-:W-:Y:S01]  /*2730*/  FADD R113, R113, R112 ;  /* 0x0000007071717221 */ /* 0x000fe20000000000 */
[----:B------:R-:W-:-:S02]  /*2740*/  MOV R147, R88 ;  /* 0x0000005800937202 */ /* 0x000fc40000000f00 */
[----:B------:R-:W-:Y:S01]  /*2750*/  FADD R111, R111, R150 ;  /* 0x000000966f6f7221 */ /* 0x000fe20000000000 */
[----:B------:R-:W-:Y:S01]  /*2760*/  FADD R116, R116, R113 ;  /* 0x0000007174747221 */ /* 0x000fe20000000000 */
[----:B------:R-:W-:Y:S01]  /*2770*/  MUFU.EX2 R92, R92 ;  /* 0x0000005c005c7308 */ /* 0x000fe20000000800 */
[----:B------:R-:W-:Y:S01]  /*2780*/  LEA R113, R18, UR4, 0x1 ;  /* 0x0000000412717c11 */ /* 0x000fe2000f8e08ff */
[----:B------:R-:W-:Y:S01]  /*2790*/  FADD R114, R114, R111 ;  /* 0x0000006f72727221 */ /* 0x000fe20000000000 */
[----:B------:R-:W-:-:S03]  /*27a0*/  FADD R116, R117, R116 ;  /* 0x0000007475747221 */ /* 0x000fc60000000000 */
[----:B------:R-:W-:Y:S02]  /*27b0*/  FADD R115, R115, R114 ;  /* 0x0000007273737221 */ /* 0x000fe40000000000 */
[----:B------:R-:W1:Y:S01]  /*27c0*/  MUFU.EX2 R93, R93 ;  /* 0x0000005d005d7308 */ /* 0x000e620000000800 */
[----:B--2---:R-:W-:Y:S01]  /*27d0*/  F2FP.F16.F32.PACK_AB R128, R152, R149 ;  /* 0x000000959880723e */ /* 0x004fe200000000ff */
[----:B------:R-:W-:Y:S01]  /*27e0*/  FADD R149, R149, R152 ;  /* 0x0000009895957221 */ /* 0x000fe20000000000 */
[----:B------:R-:W-:Y:S01]  /*27f0*/  FADD R118, R118, R115 ;  /* 0x0000007376767221 */ /* 0x000fe20000000000 */
[----:B------:R-:W2:Y:S01]  /*2800*/  SHFL.BFLY PT, R107, R116, 0x2, 0x1f ;  /* 0x0c401f00746b7f89 */ /* 0x000ea200000e0000 */
[----:B------:R-:W-:Y:S02]  /*2810*/  LEA R115, R19, UR4, 0x1 ;  /* 0x0000000413737c11 */ /* 0x000fe4000f8e08ff */
[----:B------:R-:W-:Y:S01]  /*2820*/  FADD R118, R119, R118 ;  /* 0x0000007677767221 */ /* 0x000fe20000000000 */
[----:B------:R-:W-:Y:S04]  /*2830*/  MUFU.EX2 R96, R96 ;  /* 0x0000006000607308 */ /* 0x000fe80000000800 */
[----:B------:R-:W3:Y:S04]  /*2840*/  SHFL.BFLY PT, R109, R118, 0x2, 0x1f ;  /* 0x0c401f00766d7f89 */ /* 0x000ee800000e0000 */
[----:B------:R-:W4:Y:S01]  /*2850*/  MUFU.EX2 R97, R97 ;  /* 0x0000006100617308 */ /* 0x000f220000000800 */
[----:B-1----:R-:W-:Y:S01]  /*2860*/  F2FP.F16.F32.PACK_AB R130, R93, R92 ;  /* 0x0000005c5d82723e */ /* 0x002fe200000000ff */
[----:B------:R-:W-:Y:S01]  /*2870*/  FADD R92, R92, R149 ;  /* 0x000000955c5c7221 */ /* 0x000fe20000000000 */
[----:B------:R-:W-:-:S03]  /*2880*/  MOV R149, R104 ;  /* 0x0000006800957202 */ /* 0x000fc60000000f00 */
[----:B------:R-:W-:Y:S01]  /*2890*/  FADD R93, R93, R92 ;  /* 0x0000005c5d5d7221 */ /* 0x000fe20000000000 */
[----:B------:R-:W-:Y:S01]  /*28a0*/  IADD3 R92, P1, R2, R9, RZ ;  /* 0x00000009025c7210 */ /* 0x000fe20007f3e0ff */
[----:B------:R-:W-:Y:S01]  /*28b0*/  MUFU.EX2 R100, R100 ;  /* 0x0000006400647308 */ /* 0x000fe20000000800 */
[----:B--2---:R-:W-:-:S07]  /*28c0*/  FADD R107, R116, R107 ;  /* 0x0000006b746b7221 */ /* 0x004fce0000000000 */
[----:B------:R-:W1:Y:S01]  /*28d0*/  MUFU.EX2 R101, R101 ;  /* 0x0000006500657308 */ /* 0x000e620000000800 */
[----:B----4-:R-:W-:Y:S01]  /*28e0*/  F2FP.F16.F32.PACK_AB R132, R97, R96 ;  /* 0x000000606184723e */ /* 0x010fe200000000ff */
[----:B------:R-:W-:Y:S01]  /*28f0*/  FADD R96, R96, R93 ;  /* 0x0000005d60607221 */ /* 0x000fe20000000000 */
[----:B------:R-:W-:Y:S01]  /*2900*/  IADD3.X R93, R3, R10, RZ, P1, !PT ;  /* 0x0000000a035d7210 */ /* 0x000fe20000ffe4ff */
[----:B---3--:R-:W-:Y:S02]  /*2910*/  FADD R109, R118, R109 ;  /* 0x0000006d766d7221 */ /* 0x008fe40000000000 */
[----:B------:R-:W-:Y:S01]  /*2920*/  FADD R97, R97, R96 ;  /* 0x0000006061617221 */ /* 0x000fe20000000000 */
[----:B------:R-:W-:Y:S01]  /*2930*/  MOV R96, R0 ;  /* 0x0000000000607202 */ /* 0x000fe20000000f00 */
[----:B------:R-:W-:Y:S08]  /*2940*/  MUFU.EX2 R90, R90 ;  /* 0x0000005a005a7308 */ /* 0x000ff00000000800 */
[----:B------:R-:W2:Y:S01]  /*2950*/  MUFU.EX2 R91, R91 ;  /* 0x0000005b005b7308 */ /* 0x000ea20000000800 */
[----:B-1----:R-:W-:Y:S01]  /*2960*/  F2FP.F16.F32.PACK_AB R134, R101, R100 ;  /* 0x000000646586723e */ /* 0x002fe200000000ff */
[----:B------:R-:W-:Y:S01]  /*2970*/  FADD R100, R100, R97 ;  /* 0x0000006164647221 */ /* 0x000fe20000000000 */
[----:B------:R-:W-:-:S03]  /*2980*/  MOV R97, R137 ;  /* 0x0000008900617202 */ /* 0x000fc60000000f00 */
[----:B------:R-:W-:Y:S02]  /*2990*/  FADD R100, R101, R100 ;  /* 0x0000006465647221 */ /* 0x000fe40000000000 */
[----:B------:R-:W-:Y:S01]  /*29a0*/  MUFU.EX2 R94, R94 ;  /* 0x0000005e005e7308 */ /* 0x000fe20000000800 */
[----:B------:R-:W-:Y:S02]  /*29b0*/  IMAD.WIDE R96, R17, 0x40, R96 ;  /* 0x0000004011607825 */ /* 0x000fe400078e0260 */
[----:B------:R-:W1:Y:S05]  /*29c0*/  SHFL.BFLY PT, R101, R100, 0x2, 0x1f ;  /* 0x0c401f0064657f89 */ /* 0x000e6a00000e0000 */
[----:B------:R-:W3:Y:S01]  /*29d0*/  MUFU.EX2 R95, R95 ;  /* 0x0000005f005f7308 */ /* 0x000ee20000000800 */
[----:B--2---:R-:W-:Y:S01]  /*29e0*/  F2FP.F16.F32.PACK_AB R129, R91, R90 ;  /* 0x0000005a5b81723e */ /* 0x004fe200000000ff */
[----:B------:R-:W-:Y:S01]  /*29f0*/  FADD R91, R90, R91 ;  /* 0x0000005b5a5b7221 */ /* 0x000fe20000000000 */
[----:B------:R-:W-:-:S02]  /*2a00*/  IADD3 R90, P0, R0, R9, RZ ;  /* 0x00000009005a7210 */ /* 0x000fc40007f1e0ff */
[----:B------:R-:W-:Y:S02]  /*2a10*/  MOV R0, R96 ;  /* 0x0000006000007202 */ /* 0x000fe40000000f00 */
[----:B------:R-:W-:Y:S01]  /*2a20*/  IADD3 R96, P2, R136, R9, RZ ;  /* 0x0000000988607210 */ /* 0x000fe20007f5e0ff */
[----:B------:R-:W-:Y:S08]  /*2a30*/  MUFU.EX2 R98, R98 ;  /* 0x0000006200627308 */ /* 0x000ff00000000800 */
[----:B------:R-:W2:Y:S01]  /*2a40*/  MUFU.EX2 R145, R145 ;  /* 0x0000009100917308 */ /* 0x000ea20000000800 */
[----:B---3--:R-:W-:Y:S01]  /*2a50*/  F2FP.F16.F32.PACK_AB R131, R95, R94 ;  /* 0x0000005e5f83723e */ /* 0x008fe200000000ff */
[----:B------:R-:W-:Y:S01]  /*2a60*/  FADD R94, R94, R91 ;  /* 0x0000005b5e5e7221 */ /* 0x000fe20000000000 */
[----:B------:R-:W-:-:S02]  /*2a70*/  IADD3.X R91, R137, R10, RZ, P0, !PT ;  /* 0x0000000a895b7210 */ /* 0x000fc400007fe4ff */
[----:B------:R-:W-:Y:S01]  /*2a80*/  ISETP.GE.U32.AND P0, PT, R143, 0xfa0, PT ;  /* 0x00000fa08f00780c */ /* 0x000fe20003f06070 */
[----:B------:R-:W-:Y:S01]  /*2a90*/  FADD R95, R95, R94 ;  /* 0x0000005e5f5f7221 */ /* 0x000fe20000000000 */
[----:B------:R-:W-:Y:S01]  /*2aa0*/  MOV R137, R97 ;  /* 0x0000006100897202 */ /* 0x000fe20000000f00 */
[----:B------:R-:W-:Y:S01]  /*2ab0*/  MUFU.EX2 R102, R102 ;  /* 0x0000006600667308 */ /* 0x000fe20000000800 */
[----:B------:R-:W-:-:S07]  /*2ac0*/  IADD3.X R97, R21, R10, RZ, P2, !PT ;  /* 0x0000000a15617210 */ /* 0x000fce00017fe4ff */
[----:B------:R-:W3:Y:S01]  /*2ad0*/  MUFU.EX2 R103, R103 ;  /* 0x0000006700677308 */ /* 0x000ee20000000800 */
[----:B--2---:R-:W-:Y:S01]  /*2ae0*/  F2FP.F16.F32.PACK_AB R133, R145, R98 ;  /* 0x000000629185723e */ /* 0x004fe200000000ff */
[----:B------:R-:W-:Y:S01]  /*2af0*/  FADD R98, R98, R95 ;  /* 0x0000005f62627221 */ /* 0x000fe20000000000 */
[----:B------:R-:W-:-:S04]  /*2b00*/  IMAD.WIDE R94, R20, 0x40, R2 ;  /* 0x00000040145e7825 */ /* 0x000fc800078e0202 */
[----:B------:R-:W-:Y:S01]  /*2b10*/  FADD R145, R145, R98 ;  /* 0x0000006291917221 */ /* 0x000fe20000000000 */
[----:B------:R-:W-:Y:S01]  /*2b20*/  MOV R2, R94 ;  /* 0x0000005e00027202 */ /* 0x000fe20000000f00 */
[----:B------:R-:W2:Y:S01]  /*2b30*/  SHFL.BFLY PT, R98, R107, 0x1, 0x1f ;  /* 0x0c201f006b627f89 */ /* 0x000ea200000e0000 */
[----:B------:R-:W-:Y:S02]  /*2b40*/  IADD3 R94, P1, R144, R9, RZ ;  /* 0x00000009905e7210 */ /* 0x000fe40007f3e0ff */
[----:B------:R-:W-:Y:S02]  /*2b50*/  MOV R3, R95 ;  /* 0x0000005f00037202 */ /* 0x000fe40000000f00 */
[----:B------:R-:W-:Y:S02]  /*2b60*/  IADD3.X R95, R23, R10, RZ, P1, !PT ;  /* 0x0000000a175f7210 */ /* 0x000fe40000ffe4ff */
[----:B---3--:R-:W-:Y:S01]  /*2b70*/  F2FP.F16.F32.PACK_AB R135, R103, R102 ;  /* 0x000000666787723e */ /* 0x008fe200000000ff */
[----:B------:R-:W-:Y:S01]  /*2b80*/  FADD R102, R102, R145 ;  /* 0x0000009166667221 */ /* 0x000fe20000000000 */
[----:B------:R-:W-:-:S02]  /*2b90*/  MOV R145, R23 ;  /* 0x0000001700917202 */ /* 0x000fc40000000f00 */
[----:B------:R-:W-:Y:S01]  /*2ba0*/  WARPGROUP.ARRIVE ;  /* 0x00000000000079c5 */ /* 0x000fe20000000000 */
[----:B------:R-:W-:Y:S01]  /*2bb0*/  FADD R102, R103, R102 ;  /* 0x0000006667667221 */ /* 0x000fe20000000000 */
[----:B-1----:R-:W-:Y:S01]  /*2bc0*/  FADD R103, R100, R101 ;  /* 0x0000006564677221 */ /* 0x002fe20000000000 */
[----:B------:R-:W-:Y:S01]  /*2bd0*/  MOV R100, R136 ;  /* 0x0000008800647202 */ /* 0x000fe20000000f00 */
[----:B------:R-:W-:Y:S01]  /*2be0*/  IMAD.WIDE R144, R17, 0x40, R144 ;  /* 0x0000004011907825 */ /* 0x000fe200078e0290 */
[----:B------:R-:W-:Y:S01]  /*2bf0*/  MOV R101, R21 ;  /* 0x0000001500657202 */ /* 0x000fe20000000f00 */
[----:B------:R-:W-:Y:S01]  /*2c00*/  HGMMA.64x64x16.F32 R56, R120, gdesc[UR4].tnspB, R56 ;  /* 0x40e0000478387df0 */ /* 0x000fe20008700838 */
[----:B------:R-:W1:Y:S02]  /*2c10*/  SHFL.BFLY PT, R111, R102, 0x2, 0x1f ;  /* 0x0c401f00666f7f89 */ /* 0x000e6400000e0000 */
[----:B------:R-:W-:Y:S01]  /*2c20*/  MOV R23, R145 ;  /* 0x0000009100177202 */ /* 0x000fe20000000f00 */
[----:B------:R-:W-:Y:S01]  /*2c30*/  IMAD.WIDE R100, R20, 0x40, R100 ;  /* 0x0000004014647825 */ /* 0x000fe200078e0264 */
[----:B------:R-:W3:Y:S03]  /*2c40*/  SHFL.BFLY PT, R108, R103, 0x1, 0x1f ;  /* 0x0c201f00676c7f89 */ /* 0x000ee600000e0000 */
[----:B--2---:R-:W-:Y:S01]  /*2c50*/  FADD R98, R107, R98 ;  /* 0x000000626b627221 */ /* 0x004fe20000000000 */
[----:B------:R-:W-:-:S02]  /*2c60*/  MOV R145, R106 ;  /* 0x0000006a00917202 */ /* 0x000fc40000000f00 */
[----:B------:R-:W-:Y:S01]  /*2c70*/  MOV R136, R100 ;  /* 0x0000006400887202 */ /* 0x000fe20000000f00 */
[----:B------:R-:W-:Y:S01]  /*2c80*/  FFMA R142, R105, R142, R98 ;  /* 0x0000008e698e7223 */ /* 0x000fe20000000062 */
[----:B------:R-:W-:Y:S01]  /*2c90*/  MOV R21, R101 ;  /* 0x0000006500157202 */ /* 0x000fe20000000f00 */
[----:B-1----:R-:W-:Y:S02]  /*2ca0*/  FADD R111, R102, R111 ;  /* 0x0000006f666f7221 */ /* 0x002fe40000000000 */
[----:B------:R-:W1:Y:S01]  /*2cb0*/  SHFL.BFLY PT, R102, R109, 0x1, 0x1f ;  /* 0x0c201f006d667f89 */ /* 0x000e6200000e0000 */
[----:B---3--:R-:W-:-:S03]  /*2cc0*/  FADD R108, R103, R108 ;  /* 0x0000006c676c7221 */ /* 0x008fc60000000000 */
[----:B------:R-:W2:Y:S01]  /*2cd0*/  SHFL.BFLY PT, R112, R111, 0x1, 0x1f ;  /* 0x0c201f006f707f89 */ /* 0x000ea200000e0000 */
[----:B------:R-:W-:Y:S01]  /*2ce0*/  FFMA R140, R89, R140, R108 ;  /* 0x0000008c598c7223 */ /* 0x000fe2000000006c */
[----:B-1----:R-:W-:Y:S01]  /*2cf0*/  FADD R109, R109, R102 ;  /* 0x000000666d6d7221 */ /* 0x002fe20000000000 */
[----:B--2---:R-:W-:-:S03]  /*2d00*/  FADD R112, R111, R112 ;  /* 0x000000706f707221 */ /* 0x004fc60000000000 */
[----:B------:R-:W-:Y:S01]  /*2d10*/  FFMA R141, R110, R141, R109 ;  /* 0x0000008d6e8d7223 */ /* 0x000fe2000000006d */
[----:B------:R-:W-:Y:S01]  /*2d20*/  FFMA R138, R99, R138, R112 ;  /* 0x0000008a638a7223 */ /* 0x000fe20000000070 */
[----:B------:R-:W-:Y:S04]  /*2d30*/  HGMMA.64x64x16.F32 R56, R124, gdesc[UR8].tnspB, R56 ;  /* 0x40e000087c387df0 */ /* 0x000fe80008700838 */
[----:B------:R-:W-:Y:S04]  /*2d40*/  HGMMA.64x64x16.F32 R24, R128, gdesc[UR4].tnspB, R24 ;  /* 0x40e0000480187df0 */ /* 0x000fe80008700818 */
[----:B------:R-:W-:Y:S01]  /*2d50*/  HGMMA.64x64x16.F32 R24, R132, gdesc[UR8].tnspB, R24, gsb0 ;  /* 0x40e0000884187df0 */ /* 0x000fe20008000818 */
[----:B------:R-:W-:Y:S06]  /*2d60*/  BAR.SYNC.DEFER_BLOCKING 0x0 ;  /* 0x0000000000007b1d */ /* 0x000fec0000010000 */
[----:B------:R-:W-:Y:S01]  /*2d70*/  @!PT LDS RZ, [RZ] ;  /* 0x00000000fffff984 */ /* 0x000fe20000000800 */
[----:B------:R-:W-:Y:S01]  /*2d80*/  @!PT LDS RZ, [RZ] ;  /* 0x00000000fffff984 */ /* 0x000fe20000000800 */
[----:B------:R-:W-:Y:S01]  /*2d90*/  @!PT LDS RZ, [RZ] ;  /* 0x00000000fffff984 */ /* 0x000fe20000000800 */
[----:B------:R1:W-:Y:S04]  /*2da0*/  LDGSTS.E.BYPASS.128 [R113], desc[UR32][R94.64], !P0 ;  /* 0x000000005e717fae */ /* 0x0003e8000c101c60 */
[----:B------:R1:W-:Y:S04]  /*2db0*/  LDGSTS.E.BYPASS.128 [R115], desc[UR32][R90.64], !P0 ;  /* 0x000000005a737fae */ /* 0x0003e8000c101c60 */
[----:B------:R-:W0:Y:S04]  /*2dc0*/  LDGDEPBAR ;  /* 0x00000000000079af */ /* 0x000e280000000000 */
[----:B------:R1:W-:Y:S04]  /*2dd0*/  LDGSTS.E.BYPASS.128 [R113+0x4000], desc[UR32][R96.64], !P0 ;  /* 0x0400000060717fae */ /* 0x0003e8000c101c60 */
[----:B------:R1:W-:Y:S01]  /*2de0*/  LDGSTS.E.BYPASS.128 [R115+0x4000], desc[UR32][R92.64], !P0 ;  /* 0x040000005c737fae */ /* 0x0003e2000c101c60 */
[----:B------:R-:W-:-:S03]  /*2df0*/  ISETP.GE.U32.AND P0, PT, R143, 0xfe0, PT ;  /* 0x00000fe08f00780c */ /* 0x000fc60003f06070 */
[----:B------:R-:W0:Y:S10]  /*2e00*/  LDGDEPBAR ;  /* 0x00000000000079af */ /* 0x000e340000000000 */
[----:B-1----:R-:W-:Y:S05]  /*2e10*/  @!P0 BRA `(.L_x_0) ;  /* 0xffffffe800488947 */ /* 0x002fea000383ffff */
[C---:B------:R-:W-:Y:S01]  /*2e20*/  FMUL R3, R142.reuse, 8388608 ;  /* 0x4b0000008e037820 */ /* 0x040fe20000400000 */
[C---:B------:R-:W-:Y:S01]  /*2e30*/  FSETP.GEU.AND P2, PT, R142.reuse, 1.175494350822287508e-38, PT ;  /* 0x008000008e00780b */ /* 0x040fe20003f4e000 */
[----:B------:R-:W-:Y:S02]  /*2e40*/  WARPGROUP.DEPBAR.LE gsb0, 0x0 ;  /* 0x00008000000079c5 */ /* 0x000fe40000010000 */
[----:B------:R-:W-:Y:S01]  /*2e50*/  FSETP.GT.AND P4, PT, |R142|, 8.50705917302346158658e+37, PT ;  /* 0x7e8000008e00780b */ /* 0x000fe20003f84200 */
[----:B------:R-:W-:Y:S01]  /*2e60*/  FMUL R2, R141, 8388608 ;  /* 0x4b0000008d027820 */ /* 0x000fe20000400000 */
[----:B------:R-:W-:Y:S01]  /*2e70*/  FSEL R0, R3, R142, !P2 ;  /* 0x0000008e03007208 */ /* 0x000fe20005000000 */
[----:B------:R-:W-:Y:S01]  /*2e80*/  FMUL R3, R56, 0.25 ;  /* 0x3e80000038037820 */ /* 0x000fe20000400000 */
[C---:B------:R-:W-:Y:S01]  /*2e90*/  FSETP.GEU.AND P1, PT, R141.reuse, 1.175494350822287508e-38, PT ;  /* 0x008000008d00780b */ /* 0x040fe20003f2e000 */
[C---:B------:R-:W-:Y:S01]  /*2ea0*/  FMUL R18, R141.reuse, 0.25 ;  /* 0x3e8000008d127820 */ /* 0x040fe20000400000 */
[----:B------:R-:W-:Y:S01]  /*2eb0*/  FSETP.GT.AND P5, PT, |R141|, 8.50705917302346158658e+37, PT ;  /* 0x7e8000008d00780b */ /* 0x000fe20003fa4200 */
[----:B------:R-:W-:Y:S01]  /*2ec0*/  FMUL R17, R142, 0.25 ;  /* 0x3e8000008e117820 */ /* 0x000fe20000400000 */
[----:B------:R-:W-:Y:S01]  /*2ed0*/  FSEL R56, R3, R56, P4 ;  /* 0x0000003803387208 */ /* 0x000fe20002000000 */
[----:B------:R-:W-:Y:S01]  /*2ee0*/  FMUL R3, R60, 0.25 ;  /* 0x3e8000003c037820 */ /* 0x000fe20000400000 */
[----:B------:R-:W-:Y:S01]  /*2ef0*/  FSETP.GEU.AND P0, PT, |R141|, 1.175494350822287508e-38, PT ;  /* 0x008000008d00780b */ /* 0x000fe20003f0e200 */
[----:B------:R-:W-:Y:S01]  /*2f00*/  FMUL R20, R61, 0.25 ;  /* 0x3e8000003d147820 */ /* 0x000fe20000400000 */
[-C--:B------:R-:W-:Y:S01]  /*2f10*/  FSEL R2, R2, R141.reuse, !P1 ;  /* 0x0000008d02027208 */ /* 0x080fe20004800000 */
[----:B------:R-:W-:Y:S01]  /*2f20*/  FMUL R90, R65, 0.25 ;  /* 0x3e800000415a7820 */ /* 0x000fe20000400000 */
[----:B------:R-:W-:Y:S01]  /*2f30*/  FSEL R141, R18, R141, P5 ;  /* 0x0000008d128d7208 */ /* 0x000fe20002800000 */
[----:B------:R-:W-:Y:S01]  /*2f40*/  FMUL R18, R57, 0.25 ;  /* 0x3e80000039127820 */ /* 0x000fe20000400000 */
[----:B------:R-:W-:Y:S01]  /*2f50*/  FSEL R60, R3, R60, P4 ;  /* 0x0000003c033c7208 */ /* 0x000fe20002000000 */
[----:B------:R-:W-:Y:S01]  /*2f60*/  FMUL R3, R68, 0.25 ;  /* 0x3e80000044037820 */ /* 0x000fe20000400000 */
[----:B------:R-:W-:Y:S01]  /*2f70*/  FSETP.GEU.AND P3, PT, |R142|, 1.175494350822287508e-38, PT ;  /* 0x008000008e00780b */ /* 0x000fe20003f6e200 */
[----:B------:R-:W-:Y:S01]  /*2f80*/  FMUL R19, R76, 0.25 ;  /* 0x3e8000004c137820 */ /* 0x000fe20000400000 */
[----:B------:R-:W-:Y:S01]  /*2f90*/  FSEL R57, R18, R57, P4 ;  /* 0x0000003912397208 */ /* 0x000fe20002000000 */
        /* <DEDUP_REMOVED lines=39> */
[----:B------:R-:W-:Y:S01]  /*3210*/  FSETP.GT.AND P4, PT, |R140|, 8.50705917302346158658e+37, PT ;  /* 0x7e8000008c00780b */ /* 0x000fe20003f84200 */
[----:B------:R-:W-:Y:S01]  /*3220*/  ULDC UR5, c[0x0][0x26c] ;  /* 0x00009b0000057ab9 */ /* 0x000fe20000000800 */
        /* <DEDUP_REMOVED lines=25> */
[----:B------:R-:W-:Y:S01]  /*33c0*/  USHF.R.S32.HI UR4, URZ, 0x1f, UR5 ;  /* 0x0000001f3f047899 */ /* 0x000fe20008011405 */
[----:B------:R-:W-:Y:S01]  /*33d0*/  FSEL R82, R17, R82, P5 ;  /* 0x0000005211527208 */ /* 0x000fe20002800000 */
[----:B------:R-:W-:Y:S01]  /*33e0*/  FMUL R17, R28, 0.25 ;  /* 0x3e8000001c117820 */ /* 0x000fe20000400000 */
[----:B------:R-:W-:Y:S01]  /*33f0*/  FSEL R83, R20, R83, P5 ;  /* 0x0000005314537208 */ /* 0x000fe20002800000 */
[----:B------:R-:W-:Y:S01]  /*3400*/  FMUL R20, R25, 0.25 ;  /* 0x3e80000019147820 */ /* 0x000fe20000400000 */
[----:B------:R-:W-:Y:S01]  /*3410*/  FSEL R86, R19, R86, P5 ;  /* 0x0000005613567208 */ /* 0x000fe20002800000 */
[----:B------:R-:W-:Y:S01]  /*3420*/  FMUL R19, R40, 0.25 ;  /* 0x3e80000028137820 */ /* 0x000fe20000400000 */
[----:B------:R-:W-:Y:S01]  /*3430*/  FSETP.GT.AND P5, PT, |R138|, 8.50705917302346158658e+37, PT ;  /* 0x7e8000008a00780b */ /* 0x000fe20003fa4200 */
[----:B------:R-:W-:Y:S01]  /*3440*/  ULDC.64 UR6, c[0x0][0x238] ;  /* 0x00008e0000067ab9 */ /* 0x000fe20000000a00 */
        /* <DEDUP_REMOVED lines=25> */
[----:B------:R-:W-:Y:S01]  /*35e0*/  IMAD R3, R6, UR5, RZ ;  /* 0x0000000506037c24 */ /* 0x000fe2000f8e02ff */
[----:B------:R-:W-:Y:S01]  /*35f0*/  FSEL R40, R19, R40, P4 ;  /* 0x0000002813287208 */ /* 0x000fe20002000000 */
[----:B------:R-:W-:Y:S01]  /*3600*/  FMUL R6, R51, 0.25 ;  /* 0x3e80000033067820 */ /* 0x000fe20000400000 */
[----:B------:R-:W-:Y:S01]  /*3610*/  FSEL R47, R18, R47, P5 ;  /* 0x0000002f122f7208 */ /* 0x000fe20002800000 */
[----:B------:R-:W-:Y:S01]  /*3620*/  IMAD.WIDE.U32 R18, R7, UR5, RZ ;  /* 0x0000000507127c25 */ /* 0x000fe2000f8e00ff */
[----:B------:R-:W-:-:S03]  /*3630*/  FSEL R53, R20, R53, P4 ;  /* 0x0000003514357208 */ /* 0x000fc60002000000 */
[----:B------:R-:W-:Y:S01]  /*3640*/  FMUL R20, R35, 0.25 ;  /* 0x3e80000023147820 */ /* 0x000fe20000400000 */
[----:B------:R-:W-:Y:S01]  /*3650*/  FSEL R34, R17, R34, P5 ;  /* 0x0000002211227208 */ /* 0x000fe20002800000 */
[----:B------:R-:W-:Y:S01]  /*3660*/  FMUL R17, R46, 0.25 ;  /* 0x3e8000002e117820 */ /* 0x000fe20000400000 */
[--C-:B------:R-:W-:Y:S01]  /*3670*/  IMAD R7, R7, UR4, R3.reuse ;  /* 0x0000000407077c24 */ /* 0x100fe2000f8e0203 */
[----:B------:R-:W-:Y:S01]  /*3680*/  FSEL R51, R6, R51, P5 ;  /* 0x0000003306337208 */ /* 0x000fe20002800000 */
[----:B------:R-:W-:Y:S01]  /*3690*/  IMAD R89, R8, UR4, R3 ;  /* 0x0000000408597c24 */ /* 0x000fe2000f8e0203 */
[----:B------:R-:W-:Y:S01]  /*36a0*/  FSEL R35, R20, R35, P5 ;  /* 0x0000002314237208 */ /* 0x000fe20002800000 */
[----:B------:R-:W-:Y:S01]  /*36b0*/  FMUL R20, R43, 0.25 ;  /* 0x3e8000002b147820 */ /* 0x000fe20000400000 */
[----:B------:R-:W-:Y:S01]  /*36c0*/  FSEL R46, R17, R46, P5 ;  /* 0x0000002e112e7208 */ /* 0x000fe20002800000 */
[----:B------:R-:W-:Y:S01]  /*36d0*/  FMUL R23, R26, 0.25 ;  /* 0x3e8000001a177820 */ /* 0x000fe20000400000 */
[----:B------:R-:W-:Y:S01]  /*36e0*/  IADD3 R19, R19, R7, RZ ;  /* 0x0000000713137210 */ /* 0x000fe20007ffe0ff */
[----:B------:R-:W-:Y:S01]  /*36f0*/  IMAD.WIDE.U32 R6, R8, UR5, RZ ;  /* 0x0000000508067c25 */ /* 0x000fe2000f8e00ff */
[----:B------:R-:W-:-:S03]  /*3700*/  IADD3 R17, P6, R9, UR6, RZ ;  /* 0x0000000609117c10 */ /* 0x000fc6000ffde0ff */
[----:B------:R-:W-:Y:S01]  /*3710*/  FMUL R9, R54, 0.25 ;  /* 0x3e80000036097820 */ /* 0x000fe20000400000 */
[----:B------:R-:W-:Y:S01]  /*3720*/  FMUL R8, R55, 0.25 ;  /* 0x3e80000037087820 */ /* 0x000fe20000400000 */
[----:B------:R-:W-:Y:S01]  /*3730*/  FSEL R43, R20, R43, P5 ;  /* 0x0000002b142b7208 */ /* 0x000fe20002800000 */
[----:B------:R-:W-:Y:S01]  /*3740*/  FMUL R21, R50, 0.25 ;  /* 0x3e80000032157820 */ /* 0x000fe20000400000 */
[----:B------:R-:W-:Y:S01]  /*3750*/  IADD3 R20, R7, R89, RZ ;  /* 0x0000005907147210 */ /* 0x000fe20007ffe0ff */
[----:B------:R-:W-:Y:S01]  /*3760*/  FMUL R89, R138, 0.25 ;  /* 0x3e8000008a597820 */ /* 0x000fe20000400000 */
[----:B------:R-:W-:Y:S01]  /*3770*/  FSEL R54, R9, R54, P5 ;  /* 0x0000003609367208 */ /* 0x000fe20002800000 */
[C---:B------:R-:W-:Y:S01]  /*3780*/  IMAD R91, R11.reuse, UR4, R3 ;  /* 0x000000040b5b7c24 */ /* 0x040fe2000f8e0203 */
[----:B------:R-:W-:Y:S01]  /*3790*/  FSEL R55, R8, R55, P5 ;  /* 0x0000003708377208 */ /* 0x000fe20002800000 */
[----:B------:R-:W-:Y:S01]  /*37a0*/  IMAD.WIDE.U32 R8, R11, UR5, RZ ;  /* 0x000000050b087c25 */ /* 0x000fe2000f8e00ff */
[----:B------:R-:W-:-:S03]  /*37b0*/  FSEL R23, R23, R26, P5 ;  /* 0x0000001a17177208 */ /* 0x000fc60002800000 */
[----:B------:R-:W-:Y:S01]  /*37c0*/  FMUL R7, R140, 0.25 ;  /* 0x3e8000008c077820 */ /* 0x000fe20000400000 */
[----:B------:R-:W-:Y:S01]  /*37d0*/  FSEL R50, R21, R50, P5 ;  /* 0x0000003215327208 */ /* 0x000fe20002800000 */
[----:B------:R-:W-:Y:S01]  /*37e0*/  @!P0 FMUL R141, R141, 16777216 ;  /* 0x4b8000008d8d8820 */ /* 0x000fe20000400000 */
[----:B------:R-:W-:Y:S01]  /*37f0*/  FSEL R96, R89, R138, P5 ;  /* 0x0000008a59607208 */ /* 0x000fe20002800000 */
[----:B------:R-:W-:Y:S01]  /*3800*/  FMUL R90, R29, 0.25 ;  /* 0x3e8000001d5a7820 */ /* 0x000fe20000400000 */
[----:B------:R-:W-:Y:S01]  /*3810*/  IADD3 R26, R9, R91, RZ ;  /* 0x0000005b091a7210 */ /* 0x000fe20007ffe0ff */
[----:B------:R-:W-:Y:S01]  /*3820*/  IMAD R93, R12, UR4, R3 ;  /* 0x000000040c5d7c24 */ /* 0x000fe2000f8e0203 */
[----:B------:R-:W-:Y:S01]  /*3830*/  IADD3.X R21, R10, UR7, RZ, P6, !PT ;  /* 0x000000070a157c10 */ /* 0x000fe2000b7fe4ff */
[----:B------:R-:W1:Y:S01]  /*3840*/  MUFU.RCP R141, R141 ;  /* 0x0000008d008d7308 */ /* 0x000e620000001000 */
[-C--:B------:R-:W-:Y:S01]  /*3850*/  LEA R11, P5, R8, R17.reuse, 0x1 ;  /* 0x00000011080b7211 */ /* 0x080fe200078a08ff */
[----:B------:R-:W-:Y:S01]  /*3860*/  @!P0 FMUL R58, R58, 16777216 ;  /* 0x4b8000003a3a8820 */ /* 0x000fe20000400000 */
[----:B------:R-:W-:Y:S01]  /*3870*/  LEA R10, P6, R18, R17, 0x1 ;  /* 0x00000011120a7211 */ /* 0x000fe200078c08ff */
[----:B------:R-:W-:Y:S01]  /*3880*/  @!P0 FMUL R59, R59, 16777216 ;  /* 0x4b8000003b3b8820 */ /* 0x000fe20000400000 */
[-C--:B------:R-:W-:Y:S01]  /*3890*/  LEA.HI.X R8, R8, R21.reuse, R26, 0x1, P5 ;  /* 0x0000001508087211 */ /* 0x080fe200028f0c1a */
[----:B------:R-:W-:Y:S01]  /*38a0*/  @!P0 FMUL R62, R62, 16777216 ;  /* 0x4b8000003e3e8820 */ /* 0x000fe20000400000 */
[----:B------:R-:W2:Y:S01]  /*38b0*/  S2R R26, SR_TID.X ;  /* 0x00000000001a7919 */ /* 0x000ea20000002100 */
[----:B------:R-:W-:Y:S01]  /*38c0*/  FSETP.GEU.AND P5, PT, |R140|, 1.175494350822287508e-38, PT ;  /* 0x008000008c00780b */ /* 0x000fe20003fae200 */
[----:B------:R-:W-:Y:S01]  /*38d0*/  @!P0 FMUL R63, R63, 16777216 ;  /* 0x4b8000003f3f8820 */ /* 0x000fe20000400000 */
[----:B------:R-:W-:Y:S01]  /*38e0*/  FSEL R94, R7, R140, P4 ;  /* 0x0000008c075e7208 */ /* 0x000fe20002000000 */
[----:B------:R-:W-:Y:S01]  /*38f0*/  @!P0 FMUL R66, R66, 16777216 ;  /* 0x4b80000042428820 */ /* 0x000fe20000400000 */
[----:B------:R-:W-:Y:S01]  /*3900*/  LEA.HI.X R19, R18, R21, R19, 0x1, P6 ;  /* 0x0000001512137211 */ /* 0x000fe200030f0c13 */
[----:B------:R-:W-:Y:S01]  /*3910*/  @!P0 FMUL R67, R67, 16777216 ;  /* 0x4b80000043438820 */ /* 0x000fe20000400000 */
[----:B------:R-:W-:Y:S01]  /*3920*/  LEA R18, P6, R6, R17, 0x1 ;  /* 0x0000001106127211 */ /* 0x000fe200078c08ff */
[----:B------:R-:W-:Y:S01]  /*3930*/  @!P0 FMUL R70, R70, 16777216 ;  /* 0x4b80000046468820 */ /* 0x000fe20000400000 */
[----:B------:R-:W-:Y:S01]  /*3940*/  FSEL R29, R90, R29, P4 ;  /* 0x0000001d5a1d7208 */ /* 0x000fe20002000000 */
[----:B------:R-:W-:Y:S01]  /*3950*/  @!P0 FMUL R71, R71, 16777216 ;  /* 0x4b80000047478820 */ /* 0x000fe20000400000 */
[----:B------:R-:W-:Y:S01]  /*3960*/  LEA.HI.X R20, R6, R21, R20, 0x1, P6 ;  /* 0x0000001506147211 */ /* 0x000fe200030f0c14 */
[----:B------:R-:W-:-:S04]  /*3970*/  IMAD.WIDE.U32 R6, R12, UR5, RZ ;  /* 0x000000050c067c25 */ /* 0x000fc8000f8e00ff */
[----:B------:R-:W-:Y:S01]  /*3980*/  @!P0 FMUL R74, R74, 16777216 ;  /* 0x4b8000004a4a8820 */ /* 0x000fe20000400000 */
        /* <DEDUP_REMOVED lines=8> */
[----:B------:R-:W3:Y:S01]  /*3a10*/  MUFU.RCP R97, R94 ;  /* 0x0000005e00617308 */ /* 0x000ee20000001000 */
[----:B------:R-:W-:Y:S01]  /*3a20*/  FMUL R90, R49, 0.25 ;  /* 0x3e800000315a7820 */ /* 0x000fe20000400000 */
[----:B------:R-:W-:Y:S01]  /*3a30*/  FSETP.GEU.AND P0, PT, |R138|, 1.175494350822287508e-38, PT ;  /* 0x008000008a00780b */ /* 0x000fe20003f0e200 */
[----:B------:R-:W-:Y:S01]  /*3a40*/  IMAD R95, R13, UR4, R3 ;  /* 0x000000040d5f7c24 */ /* 0x000fe2000f8e0203 */
[----:B------:R-:W-:Y:S01]  /*3a50*/  LEA R9, P6, R6, R17, 0x1 ;  /* 0x0000001106097211 */ /* 0x000fe200078c08ff */
[----:B------:R-:W-:Y:S01]  /*3a60*/  @!P5 FMUL R24, R24, 16777216 ;  /* 0x4b8000001818d820 */ /* 0x000fe20000400000 */
[----:B------:R-:W-:Y:S01]  /*3a70*/  IADD3 R12, R7, R93, RZ ;  /* 0x0000005d070c7210 */ /* 0x000fe20007ffe0ff */
[----:B------:R-:W-:Y:S01]  /*3a80*/  @!P3 FMUL R142, R142, 16777216 ;  /* 0x4b8000008e8eb820 */ /* 0x000fe20000400000 */
[----:B------:R-:W-:Y:S01]  /*3a90*/  FSEL R49, R90, R49, P4 ;  /* 0x000000315a317208 */ /* 0x000fe20002000000 */
[----:B------:R-:W-:Y:S01]  /*3aa0*/  FMUL R89, R140, 8388608 ;  /* 0x4b0000008c597820 */ /* 0x000fe20000400000 */
[----:B--2---:R-:W-:Y:S01]  /*3ab0*/  SHF.L.U32 R91, R26, 0x4, RZ ;  /* 0x000000041a5b7819 */ /* 0x004fe200000006ff */
[----:B------:R-:W-:Y:S01]  /*3ac0*/  @!P3 FMUL R56, R56, 16777216 ;  /* 0x4b8000003838b820 */ /* 0x000fe20000400000 */
[----:B------:R-:W-:Y:S01]  /*3ad0*/  SHF.L.U32 R90, R26, 0x1, RZ ;  /* 0x000000011a5a7819 */ /* 0x000fe200000006ff */
[----:B------:R-:W-:Y:S01]  /*3ae0*/  MUFU.RCP R142, R142 ;  /* 0x0000008e008e7308 */ /* 0x000fe20000001000 */
[----:B------:R-:W-:Y:S01]  /*3af0*/  LEA.HI.X R12, R6, R21, R12, 0x1, P6 ;  /* 0x00000015060c7211 */ /* 0x000fe200030f0c0c */
[----:B------:R-:W-:Y:S01]  /*3b00*/  IMAD.WIDE.U32 R6, R13, UR5, RZ ;  /* 0x000000050d067c25 */ /* 0x000fe2000f8e00ff */
[----:B------:R-:W-:-:S03]  /*3b10*/  LOP3.LUT R93, R91, 0x1c0, RZ, 0xc0, !PT ;  /* 0x000001c05b5d7812 */ /* 0x000fc600078ec0ff */
[----:B------:R-:W-:Y:S01]  /*3b20*/  @!P0 FMUL R96, R96, 16777216 ;  /* 0x4b80000060608820 */ /* 0x000fe20000400000 */
[----:B------:R-:W-:Y:S01]  /*3b30*/  LOP3.LUT R92, R26, 0x1c, RZ, 0xc0, !PT ;  /* 0x0000001c1a5c7812 */ /* 0x000fe200078ec0ff */
[----:B------:R-:W-:Y:S01]  /*3b40*/  @!P3 FMUL R57, R57, 16777216 ;  /* 0x4b8000003939b820 */ /* 0x000fe20000400000 */
[----:B------:R-:W-:Y:S01]  /*3b50*/  LOP3.LUT R91, R90, 0xc0, RZ, 0xc0, !PT ;  /* 0x000000c05a5b7812 */ /* 0x000fe200078ec0ff */
[----:B------:R-:W-:Y:S01]  /*3b60*/  @!P3 FMUL R60, R60, 16777216 ;  /* 0x4b8000003c3cb820 */ /* 0x000fe20000400000 */
[----:B------:R-:W-:Y:S01]  /*3b70*/  IADD3 R95, R7, R95, RZ ;  /* 0x0000005f075f7210 */ /* 0x000fe20007ffe0ff */
[----:B------:R-:W-:Y:S01]  /*3b80*/  @!P3 FMUL R61, R61, 16777216 ;  /* 0x4b8000003d3db820 */ /* 0x000fe20000400000 */
[----:B------:R-:W-:Y:S01]  /*3b90*/  IADD3 R7, R92, UR20, R91 ;  /* 0x000000145c077c10 */ /* 0x000fe2000fffe05b */
[----:B-1----:R-:W-:Y:S01]  /*3ba0*/  FMUL R91, R141, R71 ;  /* 0x000000478d5b7220 */ /* 0x002fe20000400000 */
[----:B---3--:R-:W-:Y:S01]  /*3bb0*/  FMUL R71, R97, R24 ;  /* 0x0000001861477220 */ /* 0x008fe20000400000 */
[----:B------:R-:W-:Y:S01]  /*3bc0*/  FSETP.GEU.AND P4, PT, R140, 1.175494350822287508e-38, PT ;  /* 0x008000008c00780b */ /* 0x000fe20003f8e000 */
[----:B------:R-:W1:Y:S01]  /*3bd0*/  MUFU.RCP R24, R96 ;  /* 0x0000006000187308 */ /* 0x000e620000001000 */
[----:B------:R-:W-:Y:S01]  /*3be0*/  @!P3 FMUL R64, R64, 16777216 ;  /* 0x4b8000004040b820 */ /* 0x000fe20000400000 */
[----:B------:R-:W-:Y:S01]  /*3bf0*/  @!P3 FMUL R65, R65, 16777216 ;  /* 0x4b8000004141b820 */ /* 0x000fe20000400000 */
[----:B------:R-:W-:Y:S01]  /*3c00*/  FSEL R140, R89, R140, !P4 ;  /* 0x0000008c598c7208 */ /* 0x000fe20006000000 */
        /* <DEDUP_REMOVED lines=10> */
[C---:B------:R-:W-:Y:S01]  /*3cb0*/  FMUL R89, R138.reuse, 8388608 ;  /* 0x4b0000008a597820 */ /* 0x040fe20000400000 */
[----:B------:R-:W-:Y:S01]  /*3cc0*/  FSETP.GEU.AND P3, PT, R138, 1.175494350822287508e-38, PT ;  /* 0x008000008a00780b */ /* 0x000fe20003f6e000 */
[----:B------:R-:W-:Y:S01]  /*3cd0*/  @!P5 FMUL R25, R25, 16777216 ;  /* 0x4b8000001919d820 */ /* 0x000fe20000400000 */
[----:B------:R-:W-:Y:S01]  /*3ce0*/  @!P5 FMUL R28, R28, 16777216 ;  /* 0x4b8000001c1cd820 */ /* 0x000fe20000400000 */
[----:B------:R-:W-:Y:S01]  /*3cf0*/  @!P0 FMUL R35, R35, 16777216 ;  /* 0x4b80000023238820 */ /* 0x000fe20000400000 */
[----:B------:R-:W-:Y:S01]  /*3d00*/  FSEL R138, R89, R138, !P3 ;  /* 0x0000008a598a7208 */ /* 0x000fe20005800000 */
[----:B------:R-:W-:Y:S01]  /*3d10*/  FMUL R94, R97, R25 ;  /* 0x00000019615e7220 */ /* 0x000fe20000400000 */
[----:B------:R-:W-:Y:S01]  /*3d20*/  LOP3.LUT R89, R93, 0x6, R90, 0xf8, !PT ;  /* 0x000000065d597812 */ /* 0x000fe200078ef85a */
[----:B------:R-:W-:Y:S01]  /*3d30*/  FMUL R90, R141, R79 ;  /* 0x0000004f8d5a7220 */ /* 0x000fe20000400000 */
[----:B------:R-:W-:Y:S01]  /*3d40*/  IADD3 R25, R0, -0x3f3504f3, RZ ;  /* 0xc0cafb0d00197810 */ /* 0x000fe20007ffe0ff */
[----:B------:R-:W-:Y:S01]  /*3d50*/  @!P0 FMUL R30, R30, 16777216 ;  /* 0x4b8000001e1e8820 */ /* 0x000fe20000400000 */
[----:B------:R-:W-:Y:S01]  /*3d60*/  LEA R13, P6, R6, R17, 0x1 ;  /* 0x00000011060d7211 */ /* 0x000fe200078c08ff */
[----:B------:R-:W-:Y:S01]  /*3d70*/  @!P5 FMUL R32, R32, 16777216 ;  /* 0x4b8000002020d820 */ /* 0x000fe20000400000 */
[----:B------:R-:W-:Y:S01]  /*3d80*/  FMUL R79, R97, R28 ;  /* 0x0000001c614f7220 */ /* 0x000fe20000400000 */
[----:B------:R-:W-:Y:S01]  /*3d90*/  @!P0 FMUL R39, R39, 16777216 ;  /* 0x4b80000027278820 */ /* 0x000fe20000400000 */
[----:B-1----:R-:W-:Y:S01]  /*3da0*/  FMUL R105, R24, R35 ;  /* 0x0000002318697220 */ /* 0x002fe20000400000 */
[----:B------:R-:W-:Y:S01]  /*3db0*/  IADD3 R28, R2, -0x3f3504f3, RZ ;  /* 0xc0cafb0d021c7810 */ /* 0x000fe20007ffe0ff */
[----:B------:R-:W-:Y:S01]  /*3dc0*/  FMUL R92, R141, R67 ;  /* 0x000000438d5c7220 */ /* 0x000fe20000400000 */
[----:B------:R-:W-:Y:S01]  /*3dd0*/  LOP3.LUT R35, R25, 0xff800000, RZ, 0xc0, !PT ;  /* 0xff80000019237812 */ /* 0x000fe200078ec0ff */
[----:B------:R-:W-:Y:S01]  /*3de0*/  @!P5 FMUL R29, R29, 16777216 ;  /* 0x4b8000001d1dd820 */ /* 0x000fe20000400000 */
[----:B------:R-:W-:Y:S01]  /*3df0*/  LEA.HI.X R6, R6, R21, R95, 0x1, P6 ;  /* 0x0000001506067211 */ /* 0x000fe200030f0c5f */
        /* <DEDUP_REMOVED lines=11> */
[----:B------:R-:W-:Y:S01]  /*3eb0*/  FMUL R98, R24, R30 ;  /* 0x0000001e18627220 */ /* 0x000fe20000400000 */
[C---:B------:R-:W-:Y:S01]  /*3ec0*/  FMUL R56, R142.reuse, R56 ;  /* 0x000000388e387220 */ /* 0x040fe20000400000 */
[----:B------:R-:W-:Y:S01]  /*3ed0*/  FMUL R57, R142, R57 ;  /* 0x000000398e397220 */ /* 0x000fe20000400000 */
[----:B------:R-:W-:Y:S01]  /*3ee0*/  FMUL R95, R141, R59 ;  /* 0x0000003b8d5f7220 */ /* 0x000fe20000400000 */
[----:B------:R-:W-:Y:S01]  /*3ef0*/  FMUL R67, R97, R32 ;  /* 0x0000002061437220 */ /* 0x000fe20000400000 */
[----:B------:R-:W-:Y:S01]  /*3f00*/  FMUL R107, R24, R39 ;  /* 0x00000027186b7220 */ /* 0x000fe20000400000 */
[----:B------:R-:W-:Y:S01]  /*3f10*/  IADD3 R30, R140, -0x3f3504f3, RZ ;  /* 0xc0cafb0d8c1e7810 */ /* 0x000fe20007ffe0ff */
[C---:B------:R-:W-:Y:S01]  /*3f20*/  FMUL R93, R141.reuse, R63 ;  /* 0x0000003f8d5d7220 */ /* 0x040fe20000400000 */
[C---:B------:R-:W-:Y:S01]  /*3f30*/  FMUL R59, R141.reuse, R66 ;  /* 0x000000428d3b7220 */ /* 0x040fe20000400000 */
[C---:B------:R-:W-:Y:S01]  /*3f40*/  FMUL R74, R141.reuse, R74 ;  /* 0x0000004a8d4a7220 */ /* 0x040fe20000400000 */
[C---:B------:R-:W-:Y:S01]  /*3f50*/  FMUL R75, R141.reuse, R75 ;  /* 0x0000004b8d4b7220 */ /* 0x040fe20000400000 */
[----:B------:R-:W-:Y:S01]  /*3f60*/  IADD3 R32, R138, -0x3f3504f3, RZ ;  /* 0xc0cafb0d8a207810 */ /* 0x000fe20007ffe0ff */
[C---:B------:R-:W-:Y:S01]  /*3f70*/  FMUL R63, R141.reuse, R78 ;  /* 0x0000004e8d3f7220 */ /* 0x040fe20000400000 */
[----:B------:R-:W-:Y:S01]  /*3f80*/  LOP3.LUT R39, R28, 0xff800000, RZ, 0xc0, !PT ;  /* 0xff8000001c277812 */ /* 0x000fe200078ec0ff */
[----:B------:R-:W-:Y:S01]  /*3f90*/  FMUL R66, R141, R82 ;  /* 0x000000528d427220 */ /* 0x000fe20000400000 */
[----:B------:R-:W-:Y:S01]  /*3fa0*/  @!P0 FMUL R38, R38, 16777216 ;  /* 0x4b80000026268820 */ /* 0x000fe20000400000 */
[----:B------:R-:W-:Y:S01]  /*3fb0*/  I2FP.F32.S32 R28, R35 ;  /* 0x00000023001c7245 */ /* 0x000fe20000201400 */
[C---:B------:R-:W-:Y:S01]  /*3fc0*/  FMUL R82, R97.reuse, R29 ;  /* 0x0000001d61527220 */ /* 0x040fe20000400000 */
        /* <DEDUP_REMOVED lines=10> */
[----:B------:R-:W-:Y:S01]  /*4070*/  FMUL R53, R97, R53 ;  /* 0x0000003561357220 */ /* 0x000fe20000400000 */
[----:B------:R-:W-:Y:S01]  /*4080*/  IADD3 R35, R0, -R35, RZ ;  /* 0x8000002300237210 */ /* 0x000fe20007ffe0ff */
[----:B------:R-:W-:Y:S01]  /*4090*/  @!P0 FMUL R34, R34, 16777216 ;  /* 0x4b80000022228820 */ /* 0x000fe20000400000 */
[----:B------:R-:W-:Y:S01]  /*40a0*/  LOP3.LUT R97, R30, 0xff800000, RZ, 0xc0, !PT ;  /* 0xff8000001e617812 */ /* 0x000fe200078ec0ff */
[----:B------:R-:W-:Y:S01]  /*40b0*/  @!P0 FMUL R31, R31, 16777216 ;  /* 0x4b8000001f1f8820 */ /* 0x000fe20000400000 */
[----:B------:R-:W-:Y:S01]  /*40c0*/  LOP3.LUT R99, R32, 0xff800000, RZ, 0xc0, !PT ;  /* 0xff80000020637812 */ /* 0x000fe200078ec0ff */
[C---:B------:R-:W-:Y:S01]  /*40d0*/  FMUL R102, R24.reuse, R38 ;  /* 0x0000002618667220 */ /* 0x040fe20000400000 */
[----:B------:R-:W-:Y:S01]  /*40e0*/  F2FP.F16.F32.PACK_AB R56, R57, R56 ;  /* 0x000000383938723e */ /* 0x000fe200000000ff */
[----:B------:R-:W-:Y:S01]  /*40f0*/  FMUL R100, R24, R34 ;  /* 0x0000002218647220 */ /* 0x000fe20000400000 */
[----:B------:R-:W-:Y:S01]  /*4100*/  F2FP.F16.F32.PACK_AB R57, R75, R74 ;  /* 0x0000004a4b39723e */ /* 0x000fe200000000ff */
[----:B------:R-:W-:Y:S01]  /*4110*/  FADD R35, R35, -1 ;  /* 0xbf80000023237421 */ /* 0x000fe20000000000 */
[----:B------:R-:W-:Y:S01]  /*4120*/  SHF.L.U32 R38, R26, 0x5, RZ ;  /* 0x000000051a267819 */ /* 0x000fe200000006ff */
[----:B------:R-:W-:Y:S01]  /*4130*/  FMUL R103, R24, R31 ;  /* 0x0000001f18677220 */ /* 0x000fe20000400000 */
[----:B------:R-:W-:Y:S01]  /*4140*/  MOV R74, 0x3dc6b27f ;  /* 0x3dc6b27f004a7802 */ /* 0x000fe20000000f00 */
[C---:B------:R-:W-:Y:S01]  /*4150*/  FMUL R64, R142.reuse, R64 ;  /* 0x000000408e407220 */ /* 0x040fe20000400000 */
[----:B------:R-:W-:Y:S01]  /*4160*/  I2FP.F32.S32 R30, R39 ;  /* 0x00000027001e7245 */ /* 0x000fe20000201400 */
[----:B------:R-:W-:Y:S01]  /*4170*/  FMUL R65, R142, R65 ;  /* 0x000000418e417220 */ /* 0x000fe20000400000 */
[----:B------:R-:W-:Y:S01]  /*4180*/  I2FP.F32.S32 R32, R97 ;  /* 0x0000006100207245 */ /* 0x000fe20000201400 */
[----:B------:R-:W-:Y:S01]  /*4190*/  FMUL R70, R141, R70 ;  /* 0x000000468d467220 */ /* 0x000fe20000400000 */
[----:B------:R-:W-:Y:S01]  /*41a0*/  FSEL R29, RZ, -23, P1 ;  /* 0xc1b80000ff1d7808 */ /* 0x000fe20000800000 */
[----:B------:R-:W-:Y:S01]  /*41b0*/  @!P0 FMUL R27, R27, 16777216 ;  /* 0x4b8000001b1b8820 */ /* 0x000fe20000400000 */
[----:B------:R-:W-:Y:S01]  /*41c0*/  I2FP.F32.S32 R34, R99 ;  /* 0x0000006300227245 */ /* 0x000fe20000201400 */
[----:B------:R-:W-:-:S04]  /*41d0*/  DEPBAR.LE SB0, 0x0 ;  /* 0x000080000000791a */ /* 0x000fc80000000000 */
[----:B------:R-:W-:Y:S01]  /*41e0*/  IADD3 R39, R2, -R39, RZ ;  /* 0x8000002702277210 */ /* 0x000fe20007ffe0ff */
[----:B------:R-:W-:Y:S01]  /*41f0*/  FFMA.FTZ R29, R30, 1.1920928955078125e-07, R29 ;  /* 0x340000001e1d7823 */ /* 0x000fe2000001001d */
[----:B------:R-:W-:Y:S01]  /*4200*/  IADD3 R97, R140, -R97, RZ ;  /* 0x800000618c617210 */ /* 0x000fe20007ffe0ff */
[----:B------:R-:W-:Y:S01]  /*4210*/  FMUL R101, R24, R27 ;  /* 0x0000001b18657220 */ /* 0x000fe20000400000 */
[----:B------:R-:W-:Y:S01]  /*4220*/  FSEL R31, RZ, -23, P4 ;  /* 0xc1b80000ff1f7808 */ /* 0x000fe20002000000 */
[----:B------:R-:W-:Y:S01]  /*4230*/  FADD R39, R39, -1 ;  /* 0xbf80000027277421 */ /* 0x000fe20000000000 */
[----:B------:R-:W-:Y:S01]  /*4240*/  IADD3 R99, R138, -R99, RZ ;  /* 0x800000638a637210 */ /* 0x000fe20007ffe0ff */
[----:B------:R-:W-:Y:S01]  /*4250*/  FADD R97, R97, -1 ;  /* 0xbf80000061617421 */ /* 0x000fe20000000000 */
[----:B------:R-:W-:Y:S01]  /*4260*/  FSEL R33, RZ, -23, P3 ;  /* 0xc1b80000ff217808 */ /* 0x000fe20001800000 */
[----:B------:R-:W-:Y:S01]  /*4270*/  FFMA.FTZ R30, R32, 1.1920928955078125e-07, R31 ;  /* 0x34000000201e7823 */ /* 0x000fe2000001001f */
[----:B------:R-:W-:Y:S01]  /*4280*/  LOP3.LUT R25, R89, 0xc00, R38, 0xf8, !PT ;  /* 0x00000c0059197812 */ /* 0x000fe200078ef826 */
[----:B------:R-:W-:Y:S01]  /*4290*/  FFMA.FTZ R38, R35, R74, -0.16845393180847167969 ;  /* 0xbe2c7f3023267423 */ /* 0x000fe2000001004a */
[----:B------:R-:W-:Y:S01]  /*42a0*/  FADD R99, R99, -1 ;  /* 0xbf80000063637421 */ /* 0x000fe20000000000 */
[----:B------:R-:W-:Y:S01]  /*42b0*/  FFMA.FTZ R31, R34, 1.1920928955078125e-07, R33 ;  /* 0x34000000221f7823 */ /* 0x000fe20000010021 */
[----:B------:R-:W-:Y:S01]  /*42c0*/  F2FP.F16.F32.PACK_AB R64, R65, R64 ;  /* 0x000000404140723e */ /* 0x000fe200000000ff */
[----:B------:R-:W-:Y:S01]  /*42d0*/  FFMA.FTZ R38, R35, R38, 0.1716887056827545166 ;  /* 0x3e2fcf2a23267423 */ /* 0x000fe20000010026 */
[----:B------:R-:W-:Y:S01]  /*42e0*/  F2FP.F16.F32.PACK_AB R34, R91, R70 ;  /* 0x000000465b22723e */ /* 0x000fe200000000ff */
[----:B------:R-:W-:Y:S01]  /*42f0*/  FFMA.FTZ R70, R97, R74, -0.16845393180847167969 ;  /* 0xbe2c7f3061467423 */ /* 0x000fe2000001004a */
[----:B------:R-:W-:Y:S01]  /*4300*/  F2FP.F16.F32.PACK_AB R65, R37, R36 ;  /* 0x000000242541723e */ /* 0x000fe200000000ff */
[-C--:B------:R-:W-:Y:S01]  /*4310*/  FFMA.FTZ R36, R39, R74.reuse, -0.16845393180847167969 ;  /* 0xbe2c7f3027247423 */ /* 0x080fe2000001004a */
[----:B------:R-:W-:Y:S01]  /*4320*/  FFMA.FTZ R74, R99, R74, -0.16845393180847167969 ;  /* 0xbe2c7f30634a7423 */ /* 0x000fe2000001004a */
[----:B------:R-:W-:Y:S01]  /*4330*/  FFMA.FTZ R38, R35, R38, -0.17900948226451873779 ;  /* 0xbe374e4323267423 */ /* 0x000fe20000010026 */
[----:B------:R-:W-:Y:S01]  /*4340*/  FFMA.FTZ R70, R97, R70, 0.1716887056827545166 ;  /* 0x3e2fcf2a61467423 */ /* 0x000fe20000010046 */
[----:B------:R-:W-:Y:S01]  /*4350*/  FFMA.FTZ R36, R39, R36, 0.1716887056827545166 ;  /* 0x3e2fcf2a27247423 */ /* 0x000fe20000010024 */
[----:B------:R-:W-:Y:S01]  /*4360*/  FFMA.FTZ R74, R99, R74, 0.1716887056827545166 ;  /* 0x3e2fcf2a634a7423 */ /* 0x000fe2000001004a */
[----:B------:R-:W-:Y:S01]  /*4370*/  FFMA.FTZ R38, R35, R38, 0.20512372255325317383 ;  /* 0x3e520bf423267423 */ /* 0x000fe20000010026 */
[----:B------:R-:W-:Y:S01]  /*4380*/  FFMA.FTZ R70, R97, R70, -0.17900948226451873779 ;  /* 0xbe374e4361467423 */ /* 0x000fe20000010046 */
[----:B------:R-:W-:Y:S01]  /*4390*/  FFMA.FTZ R36, R39, R36, -0.17900948226451873779 ;  /* 0xbe374e4327247423 */ /* 0x000fe20000010024 */
[----:B------:R-:W-:Y:S01]  /*43a0*/  FFMA.FTZ R74, R99, R74, -0.17900948226451873779 ;  /* 0xbe374e43634a7423 */ /* 0x000fe2000001004a */
[----:B------:R-:W-:Y:S01]  /*43b0*/  FFMA.FTZ R38, R35, R38, -0.24046532809734344482 ;  /* 0xbe763c8b23267423 */ /* 0x000fe20000010026 */
[----:B------:R-:W-:Y:S01]  /*43c0*/  FFMA.FTZ R70, R97, R70, 0.20512372255325317383 ;  /* 0x3e520bf461467423 */ /* 0x000fe20000010046 */
[----:B------:R-:W-:Y:S01]  /*43d0*/  FFMA.FTZ R36, R39, R36, 0.20512372255325317383 ;  /* 0x3e520bf427247423 */ /* 0x000fe20000010024 */
[----:B------:R-:W-:Y:S01]  /*43e0*/  FFMA.FTZ R74, R99, R74, 0.20512372255325317383 ;  /* 0x3e520bf4634a7423 */ /* 0x000fe2000001004a */
[----:B------:R-:W-:Y:S01]  /*43f0*/  FFMA.FTZ R38, R35, R38, 0.28857114911079406738 ;  /* 0x3e93bf9923267423 */ /* 0x000fe20000010026 */
[----:B------:R-:W-:Y:S01]  /*4400*/  FFMA.FTZ R70, R97, R70, -0.24046532809734344482 ;  /* 0xbe763c8b61467423 */ /* 0x000fe20000010046 */
[----:B------:R-:W-:Y:S01]  /*4410*/  FFMA.FTZ R36, R39, R36, -0.24046532809734344482 ;  /* 0xbe763c8b27247423 */ /* 0x000fe20000010024 */
[----:B------:R-:W-:Y:S01]  /*4420*/  FFMA.FTZ R74, R99, R74, -0.24046532809734344482 ;  /* 0xbe763c8b634a7423 */ /* 0x000fe2000001004a */
[----:B------:R-:W-:Y:S01]  /*4430*/  FFMA.FTZ R38, R35, R38, -0.36067417263984680176 ;  /* 0xbeb8aa4923267423 */ /* 0x000fe20000010026 */
[----:B------:R-:W-:Y:S01]  /*4440*/  FFMA.FTZ R70, R97, R70, 0.28857114911079406738 ;  /* 0x3e93bf9961467423 */ /* 0x000fe20000010046 */
[----:B------:R-:W-:Y:S01]  /*4450*/  FFMA.FTZ R36, R39, R36, 0.28857114911079406738 ;  /* 0x3e93bf9927247423 */ /* 0x000fe20000010024 */
[----:B------:R-:W-:Y:S01]  /*4460*/  FFMA.FTZ R74, R99, R74, 0.28857114911079406738 ;  /* 0x3e93bf99634a7423 */ /* 0x000fe2000001004a */
[----:B------:R-:W-:Y:S01]  /*4470*/  FFMA.FTZ R38, R35, R38, 0.48089820146560668945 ;  /* 0x3ef6384a23267423 */ /* 0x000fe20000010026 */
[----:B------:R-:W-:Y:S01]  /*4480*/  FSEL R27, RZ, -23, P2 ;  /* 0xc1b80000ff1b7808 */ /* 0x000fe20001000000 */
[----:B------:R-:W-:Y:S01]  /*4490*/  FFMA.FTZ R36, R39, R36, -0.36067417263984680176 ;  /* 0xbeb8aa4927247423 */ /* 0x000fe20000010024 */
[----:B------:R-:W-:Y:S01]  /*44a0*/  FFMA.FTZ R70, R97, R70, -0.36067417263984680176 ;  /* 0xbeb8aa4961467423 */ /* 0x000fe20000010046 */
[----:B------:R-:W-:Y:S01]  /*44b0*/  FFMA.FTZ R74, R99, R74, -0.36067417263984680176 ;  /* 0xbeb8aa49634a7423 */ /* 0x000fe2000001004a */
[----:B------:R-:W-:Y:S01]  /*44c0*/  FFMA.FTZ R38, R35, R38, -0.72134751081466674805 ;  /* 0xbf38aa3b23267423 */ /* 0x000fe20000010026 */
[----:B------:R-:W-:Y:S01]  /*44d0*/  ISETP.GE.U32.AND P2, PT, R0, 0x7f800000, PT ;  /* 0x7f8000000000780c */ /* 0x000fe20003f46070 */
[----:B------:R-:W-:Y:S01]  /*44e0*/  FFMA.FTZ R36, R39, R36, 0.48089820146560668945 ;  /* 0x3ef6384a27247423 */ /* 0x000fe20000010024 */
[----:B------:R-:W-:Y:S01]  /*44f0*/  FFMA.FTZ R70, R97, R70, 0.48089820146560668945 ;  /* 0x3ef6384a61467423 */ /* 0x000fe20000010046 */
[----:B------:R-:W-:Y:S01]  /*4500*/  FFMA.FTZ R74, R99, R74, 0.48089820146560668945 ;  /* 0x3ef6384a634a7423 */ /* 0x000fe2000001004a */
[----:B------:R-:W-:Y:S01]  /*4510*/  FMUL R38, R35, R38 ;  /* 0x0000002623267220 */ /* 0x000fe20000400000 */
[----:B------:R-:W-:Y:S01]  /*4520*/  FFMA.FTZ R36, R39, R36, -0.72134751081466674805 ;  /* 0xbf38aa3b27247423 */ /* 0x000fe20000010024 */
[----:B------:R-:W-:Y:S01]  /*4530*/  ISETP.GE.U32.AND P3, PT, R2, 0x7f800000, PT ;  /* 0x7f8000000200780c */ /* 0x000fe20003f66070 */
[----:B------:R-:W-:Y:S01]  /*4540*/  FFMA.FTZ R70, R97, R70, -0.72134751081466674805 ;  /* 0xbf38aa3b61467423 */ /* 0x000fe20000010046 */
[----:B------:R-:W-:Y:S01]  /*4550*/  ISETP.GE.U32.AND P4, PT, R140, 0x7f800000, PT ;  /* 0x7f8000008c00780c */ /* 0x000fe20003f86070 */
[----:B------:R-:W-:Y:S01]  /*4560*/  FFMA.FTZ R74, R99, R74, -0.72134751081466674805 ;  /* 0xbf38aa3b634a7423 */ /* 0x000fe2000001004a */
[----:B------:R-:W-:Y:S01]  /*4570*/  ISETP.GE.U32.AND P1, PT, R138, 0x7f800000, PT ;  /* 0x7f8000008a00780c */ /* 0x000fe20003f26070 */
[----:B------:R-:W-:Y:S01]  /*4580*/  FMUL R38, R35, R38 ;  /* 0x0000002623267220 */ /* 0x000fe20000400000 */
[----:B------:R-:W-:Y:S01]  /*4590*/  FMUL R36, R39, R36 ;  /* 0x0000002427247220 */ /* 0x000fe20000400000 */
[----:B------:R-:W-:Y:S01]  /*45a0*/  FMUL R70, R97, R70 ;  /* 0x0000004661467220 */ /* 0x000fe20000400000 */
[----:B------:R-:W-:Y:S01]  /*45b0*/  FMUL R74, R99, R74 ;  /* 0x0000004a634a7220 */ /* 0x000fe20000400000 */
[----:B------:R-:W-:Y:S01]  /*45c0*/  FFMA.FTZ R38, R35, 1.4426950216293334961, R38 ;  /* 0x3fb8aa3b23267823 */ /* 0x000fe20000010026 */
[----:B------:R-:W-:Y:S01]  /*45d0*/  FFMA.FTZ R27, R28, 1.1920928955078125e-07, R27 ;  /* 0x340000001c1b7823 */ /* 0x000fe2000001001b */
[----:B------:R-:W-:Y:S01]  /*45e0*/  @P2 MOV R35, 0x7f800000 ;  /* 0x7f80000000232802 */ /* 0x000fe20000000f00 */
[----:B------:R-:W-:Y:S01]  /*45f0*/  FMUL R36, R39, R36 ;  /* 0x0000002427247220 */ /* 0x000fe20000400000 */
[----:B------:R-:W-:Y:S01]  /*4600*/  FMUL R70, R97, R70 ;  /* 0x0000004661467220 */ /* 0x000fe20000400000 */
[----:B------:R-:W-:Y:S01]  /*4610*/  FMUL R74, R99, R74 ;  /* 0x0000004a634a7220 */ /* 0x000fe20000400000 */
[----:B------:R-:W-:Y:S01]  /*4620*/  FADD R27, R27, R38 ;  /* 0x000000261b1b7221 */ /* 0x000fe20000000000 */
[----:B------:R-:W-:Y:S01]  /*4630*/  FFMA.FTZ R36, R39, 1.4426950216293334961, R36 ;  /* 0x3fb8aa3b27247823 */ /* 0x000fe20000010024 */
[----:B------:R-:W-:Y:S01]  /*4640*/  @P2 FFMA.FTZ R27, R0, R35, +INF ;  /* 0x7f800000001b2423 */ /* 0x000fe20000010023 */
[----:B------:R-:W-:Y:S01]  /*4650*/  FFMA.FTZ R97, R97, 1.4426950216293334961, R70 ;  /* 0x3fb8aa3b61617823 */ /* 0x000fe20000010046 */
[----:B------:R-:W-:Y:S01]  /*4660*/  FFMA.FTZ R74, R99, 1.4426950216293334961, R74 ;  /* 0x3fb8aa3b634a7823 */ /* 0x000fe2000001004a */
[----:B------:R-:W-:Y:S01]  /*4670*/  @P3 MOV R37, 0x7f800000 ;  /* 0x7f80000000253802 */ /* 0x000fe20000000f00 */
[----:B------:R-:W-:Y:S01]  /*4680*/  @!P0 FMUL R23, R23, 16777216 ;  /* 0x4b80000017178820 */ /* 0x000fe20000400000 */
[----:B------:R-:W-:Y:S01]  /*4690*/  @P4 MOV R35, 0x7f800000 ;  /* 0x7f80000000234802 */ /* 0x000fe20000000f00 */
[----:B------:R-:W-:Y:S01]  /*46a0*/  @!P0 FMUL R42, R42, 16777216 ;  /* 0x4b8000002a2a8820 */ /* 0x000fe20000400000 */
[----:B------:R-:W-:Y:S01]  /*46b0*/  @P1 MOV R39, 0x7f800000 ;  /* 0x7f80000000271802 */ /* 0x000fe20000000f00 */
[----:B------:R-:W-:Y:S01]  /*46c0*/  @!P0 FMUL R43, R43, 16777216 ;  /* 0x4b8000002b2b8820 */ /* 0x000fe20000400000 */
[----:B------:R-:W-:Y:S01]  /*46d0*/  @!P0 FMUL R46, R46, 16777216 ;  /* 0x4b8000002e2e8820 */ /* 0x000fe20000400000 */
[----:B------:R-:W-:Y:S01]  /*46e0*/  @!P0 FMUL R47, R47, 16777216 ;  /* 0x4b8000002f2f8820 */ /* 0x000fe20000400000 */
[----:B------:R-:W-:Y:S01]  /*46f0*/  @!P0 FMUL R50, R50, 16777216 ;  /* 0x4b80000032328820 */ /* 0x000fe20000400000 */
[----:B------:R-:W-:Y:S01]  /*4700*/  @!P0 FMUL R51, R51, 16777216 ;  /* 0x4b80000033338820 */ /* 0x000fe20000400000 */
[----:B------:R-:W-:Y:S01]  /*4710*/  @!P0 FMUL R54, R54, 16777216 ;  /* 0x4b80000036368820 */ /* 0x000fe20000400000 */
[----:B------:R-:W-:Y:S01]  /*4720*/  @!P0 FMUL R55, R55, 16777216 ;  /* 0x4b80000037378820 */ /* 0x000fe20000400000 */
[----:B------:R-:W-:Y:S01]  /*4730*/  FADD R29, R29, R36 ;  /* 0x000000241d1d7221 */ /* 0x000fe20000000000 */
[----:B------:R-:W-:Y:S01]  /*4740*/  FADD R30, R30, R97 ;  /* 0x000000611e1e7221 */ /* 0x000fe20000000000 */
[----:B------:R-:W-:Y:S01]  /*4750*/  FADD R31, R31, R74 ;  /* 0x0000004a1f1f7221 */ /* 0x000fe20000000000 */
[----:B------:R-:W-:Y:S01]  /*4760*/  FSETP.NEU.AND P0, PT, R0, RZ, PT ;  /* 0x000000ff0000720b */ /* 0x000fe20003f0d000 */
[----:B------:R-:W-:Y:S01]  /*4770*/  @P3 FFMA.FTZ R29, R2, R37, +INF ;  /* 0x7f800000021d3423 */ /* 0x000fe20000010025 */
[----:B------:R-:W-:Y:S01]  /*4780*/  @P4 FFMA.FTZ R30, R140, R35, +INF ;  /* 0x7f8000008c1e4423 */ /* 0x000fe20000010023 */
[----:B------:R-:W-:Y:S01]  /*4790*/  @P1 FFMA.FTZ R31, R138, R39, +INF ;  /* 0x7f8000008a1f1423 */ /* 0x000fe20000010027 */
[----:B------:R-:W-:Y:S01]  /*47a0*/  FSETP.NEU.AND P5, PT, R2, RZ, PT ;  /* 0x000000ff0200720b */ /* 0x000fe20003fad000 */
[----:B------:R-:W-:Y:S01]  /*47b0*/  FMUL R96, R24, R23 ;  /* 0x0000001718607220 */ /* 0x000fe20000400000 */
[----:B------:R-:W-:Y:S01]  /*47c0*/  FSETP.NEU.AND P2, PT, R140, RZ, PT ;  /* 0x000000ff8c00720b */ /* 0x000fe20003f4d000 */
[----:B------:R-:W-:Y:S01]  /*47d0*/  FMUL R42, R24, R42 ;  /* 0x0000002a182a7220 */ /* 0x000fe20000400000 */
[----:B------:R-:W-:Y:S01]  /*47e0*/  FSETP.NEU.AND P3, PT, R138, RZ, PT ;  /* 0x000000ff8a00720b */ /* 0x000fe20003f6d000 */
[C---:B------:R-:W-:Y:S01]  /*47f0*/  FMUL R43, R24.reuse, R43 ;  /* 0x0000002b182b7220 */ /* 0x040fe20000400000 */
[----:B------:R-:W-:Y:S01]  /*4800*/  FSEL R35, R27, -INF , P0 ;  /* 0xff8000001b237808 */ /* 0x000fe20000000000 */
[C---:B------:R-:W-:Y:S01]  /*4810*/  FMUL R46, R24.reuse, R46 ;  /* 0x0000002e182e7220 */ /* 0x040fe20000400000 */
[----:B------:R-:W-:Y:S01]  /*4820*/  FSEL R29, R29, -INF , P5 ;  /* 0xff8000001d1d7808 */ /* 0x000fe20002800000 */
[----:B------:R-:W-:Y:S01]  /*4830*/  FMUL R47, R24, R47 ;  /* 0x0000002f182f7220 */ /* 0x000fe20000400000 */
[----:B------:R-:W-:Y:S01]  /*4840*/  FSEL R27, R30, -INF , P2 ;  /* 0xff8000001e1b7808 */ /* 0x000fe20001000000 */
[----:B------:R-:W-:Y:S01]  /*4850*/  FADD R22, R22, R35 ;  /* 0x0000002316167221 */ /* 0x000fe20000000000 */
[----:B------:R-:W-:Y:S01]  /*4860*/  BAR.SYNC.DEFER_BLOCKING 0x0 ;  /* 0x0000000000007b1d */ /* 0x000fe20000010000 */
[----:B------:R-:W-:Y:S01]  /*4870*/  FSEL R31, R31, -INF , P3 ;  /* 0xff8000001f1f7808 */ /* 0x000fe20001800000 */
[----:B------:R-:W-:Y:S01]  /*4880*/  FADD R104, R104, R29 ;  /* 0x0000001d68687221 */ /* 0x000fe20000000000 */
[----:B------:R-:W-:Y:S01]  /*4890*/  FADD R106, R106, R27 ;  /* 0x0000001b6a6a7221 */ /* 0x000fe20000000000 */
[----:B------:R-:W-:Y:S01]  /*48a0*/  LOP3.LUT R0, R26, 0x7f, RZ, 0xc0, !PT ;  /* 0x0000007f1a007812 */ /* 0x000fe200078ec0ff */
[----:B------:R-:W-:Y:S01]  /*48b0*/  FMUL R50, R24, R50 ;  /* 0x0000003218327220 */ /* 0x000fe20000400000 */
[----:B------:R-:W-:Y:S01]  /*48c0*/  FADD R88, R88, R31 ;  /* 0x0000001f58587221 */ /* 0x000fe20000000000 */
[----:B------:R-:W-:Y:S01]  /*48d0*/  FMUL R51, R24, R51 ;  /* 0x0000003318337220 */ /* 0x000fe20000400000 */
[----:B------:R-:W-:Y:S01]  /*48e0*/  LEA R0, R0, UR20, 0x2 ;  /* 0x0000001400007c11 */ /* 0x000fe2000f8e10ff */
[----:B------:R-:W1:Y:S01]  /*48f0*/  LDC.64 R30, c[0x0][0x230] ;  /* 0x00008c00ff1e7b82 */ /* 0x000e620000000a00 */
[C---:B------:R-:W-:Y:S01]  /*4900*/  FMUL R23, R24.reuse, R54 ;  /* 0x0000003618177220 */ /* 0x040fe20000400000 */
[----:B------:R-:W-:Y:S01]  /*4910*/  FMUL R24, R24, R55 ;  /* 0x0000003718187220 */ /* 0x000fe20000400000 */
[----:B------:R-:W-:Y:S01]  /*4920*/  F2FP.F16.F32.PACK_AB R48, R49, R48 ;  /* 0x000000303130723e */ /* 0x000fe200000000ff */
[----:B------:R-:W-:Y:S01]  /*4930*/  FMUL R58, R141, R58 ;  /* 0x0000003a8d3a7220 */ /* 0x000fe20000400000 */
[----:B------:R-:W-:Y:S01]  /*4940*/  LOP3.LUT R5, R5, 0x7f, R26, 0xf8, !PT ;  /* 0x0000007f05057812 */ /* 0x000fe200078ef81a */
[----:B------:R-:W-:Y:S01]  /*4950*/  FMUL R60, R142, R60 ;  /* 0x0000003c8e3c7220 */ /* 0x000fe20000400000 */
[----:B------:R-:W-:Y:S01]  /*4960*/  F2FP.F16.F32.PACK_AB R49, R24, R23 ;  /* 0x000000171831723e */ /* 0x000fe200000000ff */
[C---:B------:R-:W-:Y:S01]  /*4970*/  FMUL R61, R142.reuse, R61 ;  /* 0x0000003d8e3d7220 */ /* 0x040fe20000400000 */
[----:B------:R-:W-:Y:S01]  /*4980*/  LOP3.LUT R29, R25, 0x200, RZ, 0xfc, !PT ;  /* 0x00000200191d7812 */ /* 0x000fe200078efcff */
[----:B------:R-:W-:Y:S01]  /*4990*/  FMUL R62, R141, R62 ;  /* 0x0000003e8d3e7220 */ /* 0x000fe20000400000 */
[----:B------:R-:W-:Y:S01]  /*49a0*/  SHF.R.U32.HI R2, RZ, 0x2, R25 ;  /* 0x00000002ff027819 */ /* 0x000fe20000011619 */
[C---:B------:R-:W-:Y:S01]  /*49b0*/  FMUL R68, R142.reuse, R68 ;  /* 0x000000448e447220 */ /* 0x040fe20000400000 */
[----:B------:R-:W-:Y:S01]  /*49c0*/  SHF.R.U32.HI R29, RZ, 0x2, R29 ;  /* 0x00000002ff1d7819 */ /* 0x000fe2000001161d */
[----:B------:R-:W-:Y:S01]  /*49d0*/  FMUL R69, R142, R69 ;  /* 0x000000458e457220 */ /* 0x000fe20000400000 */
[----:B------:R-:W-:Y:S01]  /*49e0*/  STS [R7], R22 ;  /* 0x0000001607007388 */ /* 0x000fe20000000800 */
[----:B------:R-:W-:Y:S01]  /*49f0*/  LOP3.LUT R2, R2, 0x370, RZ, 0xc0, !PT ;  /* 0x0000037002027812 */ /* 0x000fe200078ec0ff */
[----:B------:R-:W-:Y:S01]  /*4a00*/  FMUL R72, R142, R72 ;  /* 0x000000488e487220 */ /* 0x000fe20000400000 */
[----:B------:R-:W-:Y:S01]  /*4a10*/  LOP3.LUT R29, R29, 0x3f0, RZ, 0xc0, !PT ;  /* 0x000003f01d1d7812 */ /* 0x000fe200078ec0ff */
[----:B------:R-:W-:Y:S01]  /*4a20*/  STS [R7+0x20], R104 ;  /* 0x0000206807007388 */ /* 0x000fe20000000800 */
[----:B------:R-:W-:Y:S01]  /*4a30*/  IADD3 R2, R2, UR20, RZ ;  /* 0x0000001402027c10 */ /* 0x000fe2000fffe0ff */
[C---:B------:R-:W-:Y:S01]  /*4a40*/  FMUL R73, R142.reuse, R73 ;  /* 0x000000498e497220 */ /* 0x040fe20000400000 */
[----:B------:R-:W-:Y:S01]  /*4a50*/  F2FP.F16.F32.PACK_AB R50, R51, R50 ;  /* 0x000000323332723e */ /* 0x000fe200000000ff */
[----:B------:R-:W-:Y:S01]  /*4a60*/  STS [R7+0x100], R106 ;  /* 0x0001006a07007388 */ /* 0x000fe20000000800 */
[----:B------:R-:W-:Y:S01]  /*4a70*/  F2FP.F16.F32.PACK_AB R28, R95, R58 ;  /* 0x0000003a5f1c723e */ /* 0x000fe200000000ff */
[C---:B------:R-:W-:Y:S01]  /*4a80*/  FMUL R76, R142.reuse, R76 ;  /* 0x0000004c8e4c7220 */ /* 0x040fe20000400000 */
[----:B------:R-:W-:Y:S01]  /*4a90*/  F2FP.F16.F32.PACK_AB R60, R61, R60 ;  /* 0x0000003c3d3c723e */ /* 0x000fe200000000ff */
[----:B------:R2:W-:Y:S01]  /*4aa0*/  STS [R7+0x120], R88 ;  /* 0x0001205807007388 */ /* 0x0005e20000000800 */
[----:B------:R-:W-:Y:S01]  /*4ab0*/  F2FP.F16.F32.PACK_AB R32, R93, R62 ;  /* 0x0000003e5d20723e */ /* 0x000fe200000000ff */
[----:B------:R-:W-:Y:S01]  /*4ac0*/  FMUL R77, R142, R77 ;  /* 0x0000004d8e4d7220 */ /* 0x000fe20000400000 */
[----:B------:R-:W-:Y:S01]  /*4ad0*/  F2FP.F16.F32.PACK_AB R33, R92, R59 ;  /* 0x0000003b5c21723e */ /* 0x000fe200000000ff */
[----:B------:R-:W-:Y:S01]  /*4ae0*/  BAR.SYNC.DEFER_BLOCKING 0x0 ;  /* 0x0000000000007b1d */ /* 0x000fe20000010000 */
[----:B------:R-:W-:Y:S01]  /*4af0*/  F2FP.F16.F32.PACK_AB R68, R69, R68 ;  /* 0x000000444544723e */ /* 0x000fe200000000ff */
[C---:B------:R-:W-:Y:S01]  /*4b00*/  FMUL R80, R142.reuse, R80 ;  /* 0x000000508e507220 */ /* 0x040fe20000400000 */
[C---:B------:R-:W-:Y:S01]  /*4b10*/  FMUL R81, R142.reuse, R81 ;  /* 0x000000518e517220 */ /* 0x040fe20000400000 */
[----:B------:R-:W-:Y:S01]  /*4b20*/  FMUL R83, R141, R83 ;  /* 0x000000538d537220 */ /* 0x000fe20000400000 */
[----:B------:R-:W-:Y:S01]  /*4b30*/  F2FP.F16.F32.PACK_AB R72, R73, R72 ;  /* 0x000000484948723e */ /* 0x000fe200000000ff */
[----:B------:R-:W-:Y:S01]  /*4b40*/  FMUL R84, R142, R84 ;  /* 0x000000548e547220 */ /* 0x000fe20000400000 */
[----:B--2---:R-:W-:Y:S01]  /*4b50*/  SHF.L.U32 R7, R4, 0x5, RZ ;  /* 0x0000000504077819 */ /* 0x004fe200000006ff */
[----:B------:R-:W-:Y:S01]  /*4b60*/  FMUL R85, R142, R85 ;  /* 0x000000558e557220 */ /* 0x000fe20000400000 */
[----:B------:R-:W-:Y:S01]  /*4b70*/  IADD3 R4, R29, UR20, RZ ;  /* 0x000000141d047c10 */ /* 0x000fe2000fffe0ff */
[C---:B------:R-:W-:Y:S01]  /*4b80*/  FMUL R86, R141.reuse, R86 ;  /* 0x000000568d567220 */ /* 0x040fe20000400000 */
[----:B------:R-:W-:Y:S01]  /*4b90*/  FMUL R87, R141, R87 ;  /* 0x000000578d577220 */ /* 0x000fe20000400000 */
[----:B-1----:R-:W-:Y:S01]  /*4ba0*/  IMAD.WIDE.U32 R22, R7, 0x4, R30 ;  /* 0x0000000407167825 */ /* 0x002fe200078e001e */
[----:B------:R-:W-:-:S02]  /*4bb0*/  LEA R7, R25, R2, 0x1 ;  /* 0x0000000219077211 */ /* 0x000fc400078e08ff */
[----:B------:R-:W-:Y:S02]  /*4bc0*/  LEA R51, R25, R4, 0x1 ;  /* 0x0000000419337211 */ /* 0x000fe400078e08ff */
[----:B------:R-:W-:Y:S01]  /*4bd0*/  F2FP.F16.F32.PACK_AB R76, R77, R76 ;  /* 0x0000004c4d4c723e */ /* 0x000fe200000000ff */
[----:B------:R-:W-:Y:S01]  /*4be0*/  IMAD.WIDE R22, R5, 0x4, R22 ;  /* 0x0000000405167825 */ /* 0x000fe200078e0216 */
[----:B------:R-:W-:Y:S02]  /*4bf0*/  F2FP.F16.F32.PACK_AB R63, R90, R63 ;  /* 0x0000003f5a3f723e */ /* 0x000fe400000000ff */
[----:B------:R-:W-:Y:S02]  /*4c00*/  F2FP.F16.F32.PACK_AB R80, R81, R80 ;  /* 0x000000505150723e */ /* 0x000fe400000000ff */
[----:B------:R-:W-:Y:S01]  /*4c10*/  F2FP.F16.F32.PACK_AB R66, R83, R66 ;  /* 0x000000425342723e */ /* 0x000fe200000000ff */
[----:B------:R1:W2:Y:S01]  /*4c20*/  LDS R27, [R0] ;  /* 0x00000000001b7984 */ /* 0x0002a20000000800 */
[----:B------:R-:W-:-:S02]  /*4c30*/  F2FP.F16.F32.PACK_AB R84, R85, R84 ;  /* 0x000000545554723e */ /* 0x000fc400000000ff */
[----:B------:R-:W-:Y:S02]  /*4c40*/  F2FP.F16.F32.PACK_AB R46, R47, R46 ;  /* 0x0000002e2f2e723e */ /* 0x000fe400000000ff */
[----:B------:R-:W-:Y:S02]  /*4c50*/  F2FP.F16.F32.PACK_AB R86, R87, R86 ;  /* 0x000000565756723e */ /* 0x000fe400000000ff */
[C---:B------:R-:W-:Y:S02]  /*4c60*/  SHF.L.U32 R47, R26.reuse, 0x3, RZ ;  /* 0x000000031a2f7819 */ /* 0x040fe400000006ff */
[----:B------:R-:W-:Y:S02]  /*4c70*/  LOP3.LUT R26, R26, 0x78, RZ, 0xc0, !PT ;  /* 0x000000781a1a7812 */ /* 0x000fe400078ec0ff */
[----:B-1----:R-:W-:Y:S02]  /*4c80*/  LOP3.LUT R0, R47, 0x3f8, RZ, 0xc0, !PT ;  /* 0x000003f82f007812 */ /* 0x002fe400078ec0ff */
[----:B------:R-:W-:-:S02]  /*4c90*/  LEA R5, R26, UR20, 0x1 ;  /* 0x000000141a057c11 */ /* 0x000fc4000f8e08ff */
[C---:B------:R-:W-:Y:S02]  /*4ca0*/  LOP3.LUT R2, R0.reuse, 0x400, RZ, 0xfc, !PT ;  /* 0x0000040000027812 */ /* 0x040fe400078efcff */
[C---:B------:R-:W-:Y:S02]  /*4cb0*/  LOP3.LUT R4, R0.reuse, 0x800, RZ, 0xfc, !PT ;  /* 0x0000080000047812 */ /* 0x040fe400078efcff */
[----:B------:R-:W-:Y:S02]  /*4cc0*/  LOP3.LUT R24, R0, 0xc00, RZ, 0xfc, !PT ;  /* 0x00000c0000187812 */ /* 0x000fe400078efcff */
[----:B------:R-:W-:Y:S02]  /*4cd0*/  SHF.R.U32.HI R2, RZ, 0x2, R2 ;  /* 0x00000002ff027819 */ /* 0x000fe40000011602 */
[----:B------:R-:W-:Y:S02]  /*4ce0*/  SHF.R.U32.HI R4, RZ, 0x2, R4 ;  /* 0x00000002ff047819 */ /* 0x000fe40000011604 */
[----:B------:R-:W-:-:S02]  /*4cf0*/  SHF.R.U32.HI R24, RZ, 0x2, R24 ;  /* 0x00000002ff187819 */ /* 0x000fc40000011618 */
[----:B------:R-:W-:Y:S02]  /*4d00*/  LOP3.LUT R2, R2, 0x1f0, RZ, 0xc0, !PT ;  /* 0x000001f002027812 */ /* 0x000fe400078ec0ff */
[----:B------:R-:W-:Y:S02]  /*4d10*/  LOP3.LUT R4, R4, 0x2f0, RZ, 0xc0, !PT ;  /* 0x000002f004047812 */ /* 0x000fe400078ec0ff */
[----:B------:R-:W-:Y:S02]  /*4d20*/  LOP3.LUT R24, R24, 0x3f0, RZ, 0xc0, !PT ;  /* 0x000003f018187812 */ /* 0x000fe400078ec0ff */
[----:B------:R-:W-:Y:S02]  /*4d30*/  IADD3 R25, R2, UR20, RZ ;  /* 0x0000001402197c10 */ /* 0x000fe4000fffe0ff */
[----:B------:R-:W-:Y:S02]  /*4d40*/  IADD3 R29, R4, UR20, RZ ;  /* 0x00000014041d7c10 */ /* 0x000fe4000fffe0ff */
[----:B------:R-:W-:-:S02]  /*4d50*/  IADD3 R31, R24, UR20, RZ ;  /* 0x00000014181f7c10 */ /* 0x000fc4000fffe0ff */
[----:B------:R-:W-:Y:S01]  /*4d60*/  F2FP.F16.F32.PACK_AB R40, R41, R40 ;  /* 0x000000282928723e */ /* 0x000fe200000000ff */
[----:B--2---:R1:W-:Y:S01]  /*4d70*/  STG.E desc[UR32][R22.64], R27 ;  /* 0x0000001b16007986 */ /* 0x0043e2000c101920 */
[----:B------:R-:W-:Y:S02]  /*4d80*/  F2FP.F16.F32.PACK_AB R44, R45, R44 ;  /* 0x0000002c2d2c723e */ /* 0x000fe400000000ff */
[C---:B------:R-:W-:Y:S01]  /*4d90*/  LEA R41, R0.reuse, R5, 0x1 ;  /* 0x0000000500297211 */ /* 0x040fe200078e08ff */
[----:B------:R-:W-:Y:S01]  /*4da0*/  BAR.SYNC.DEFER_BLOCKING 0x0 ;  /* 0x0000000000007b1d */ /* 0x000fe20000010000 */
[----:B------:R-:W-:Y:S01]  /*4db0*/  LEA R45, R0, R25, 0x1 ;  /* 0x00000019002d7211 */ /* 0x000fe200078e08ff */
[----:B------:R-:W-:Y:S01]  /*4dc0*/  IMAD.WIDE.U32 R4, R14, UR5, RZ ;  /* 0x000000050e047c25 */ /* 0x000fe2000f8e00ff */
[C---:B------:R-:W-:Y:S02]  /*4dd0*/  LEA R69, R0.reuse, R29, 0x1 ;  /* 0x0000001d00457211 */ /* 0x040fe400078e08ff */
[----:B------:R-:W-:-:S02]  /*4de0*/  LEA R0, R0, R31, 0x1 ;  /* 0x0000001f00007211 */ /* 0x000fc400078e08ff */
[----:B------:R-:W-:Y:S01]  /*4df0*/  F2FP.F16.F32.PACK_AB R54, R94, R71 ;  /* 0x000000475e36723e */ /* 0x000fe200000000ff */
[----:B-1----:R-:W-:Y:S01]  /*4e00*/  IMAD.WIDE.U32 R22, R15, UR5, RZ ;  /* 0x000000050f167c25 */ /* 0x002fe2000f8e00ff */
[----:B------:R-:W-:Y:S02]  /*4e10*/  F2FP.F16.F32.PACK_AB R55, R101, R96 ;  /* 0x000000606537723e */ /* 0x000fe400000000ff */
[----:B------:R-:W-:Y:S02]  /*4e20*/  F2FP.F16.F32.PACK_AB R58, R82, R79 ;  /* 0x0000004f523a723e */ /* 0x000fe400000000ff */
[----:B------:R-:W-:Y:S02]  /*4e30*/  F2FP.F16.F32.PACK_AB R59, R103, R98 ;  /* 0x00000062673b723e */ /* 0x000fe400000000ff */
[----:B------:R-:W-:Y:S02]  /*4e40*/  F2FP.F16.F32.PACK_AB R61, R78, R67 ;  /* 0x000000434e3d723e */ /* 0x000fe400000000ff */
[----:B------:R-:W-:-:S02]  /*4e50*/  F2FP.F16.F32.PACK_AB R62, R105, R100 ;  /* 0x00000064693e723e */ /* 0x000fc400000000ff */
[----:B------:R-:W-:Y:S02]  /*4e60*/  F2FP.F16.F32.PACK_AB R67, R107, R102 ;  /* 0x000000666b43723e */ /* 0x000fe400000000ff */
[----:B------:R-:W-:Y:S02]  /*4e70*/  F2FP.F16.F32.PACK_AB R42, R43, R42 ;  /* 0x0000002a2b2a723e */ /* 0x000fe400000000ff */
[----:B------:R-:W-:Y:S01]  /*4e80*/  F2FP.F16.F32.PACK_AB R52, R53, R52 ;  /* 0x000000343534723e */ /* 0x000fe200000000ff */
[----:B------:R1:W-:Y:S04]  /*4e90*/  STS [R7], R56 ;  /* 0x0000003807007388 */ /* 0x0003e80000000800 */
[----:B------:R-:W-:Y:S04]  /*4ea0*/  STS [R51+0x400], R28 ;  /* 0x0004001c33007388 */ /* 0x000fe80000000800 */
[----:B------:R-:W-:Y:S01]  /*4eb0*/  STS [R7+0x10], R60 ;  /* 0x0000103c07007388 */ /* 0x000fe20000000800 */
[----:B-1----:R-:W-:-:S03]  /*4ec0*/  LOP3.LUT R56, R47, 0x38, RZ, 0xc0, !PT ;  /* 0x000000382f387812 */ /* 0x002fc600078ec0ff */
[----:B------:R-:W-:Y:S01]  /*4ed0*/  STS [R51+0x410], R32 ;  /* 0x0004102033007388 */ /* 0x000fe20000000800 */
[----:B------:R-:W-:-:S03]  /*4ee0*/  SHF.L.U32 R56, R56, 0x1, RZ ;  /* 0x0000000138387819 */ /* 0x000fc600000006ff */
[----:B------:R-:W-:Y:S01]  /*4ef0*/  STS [R7+0x20], R64 ;  /* 0x0000204007007388 */ /* 0x000fe20000000800 */
[----:B------:R-:W-:-:S03]  /*4f00*/  IADD3 R10, P4, R56, R10, RZ ;  /* 0x0000000a380a7210 */ /* 0x000fc60007f9e0ff */
[----:B------:R-:W-:Y:S01]  /*4f10*/  STS [R51+0x420], R33 ;  /* 0x0004202133007388 */ /* 0x000fe20000000800 */
[----:B------:R-:W-:-:S03]  /*4f20*/  IADD3 R18, P5, R56, R18, RZ ;  /* 0x0000001238127210 */ /* 0x000fc60007fbe0ff */
[----:B------:R-:W-:Y:S04]  /*4f30*/  STS [R7+0x30], R68 ;  /* 0x0000304407007388 */ /* 0x000fe80000000800 */
[----:B------:R-:W-:Y:S04]  /*4f40*/  STS [R51+0x430], R34 ;  /* 0x0004302233007388 */ /* 0x000fe80000000800 */
[----:B------:R-:W-:Y:S04]  /*4f50*/  STS [R7+0x40], R72 ;  /* 0x0000404807007388 */ /* 0x000fe80000000800 */
[----:B------:R1:W-:Y:S04]  /*4f60*/  STS [R51+0x440], R57 ;  /* 0x0004403933007388 */ /* 0x0003e80000000800 */
[----:B------:R-:W-:Y:S04]  /*4f70*/  STS [R7+0x50], R76 ;  /* 0x0000504c07007388 */ /* 0x000fe80000000800 */
[----:B------:R-:W-:Y:S01]  /*4f80*/  STS [R51+0x450], R63 ;  /* 0x0004503f33007388 */ /* 0x000fe20000000800 */
[----:B-1----:R-:W-:-:S03]  /*4f90*/  IMAD R57, R14, UR4, R3 ;  /* 0x000000040e397c24 */ /* 0x002fc6000f8e0203 */
[----:B------:R-:W-:Y:S02]  /*4fa0*/  STS [R7+0x60], R80 ;  /* 0x0000605007007388 */ /* 0x000fe40000000800 */
[----:B------:R-:W-:Y:S02]  /*4fb0*/  IADD3 R57, R5, R57, RZ ;  /* 0x0000003905397210 */ /* 0x000fe40007ffe0ff */
[----:B------:R-:W-:Y:S04]  /*4fc0*/  STS [R51+0x460], R66 ;  /* 0x0004604233007388 */ /* 0x000fe80000000800 */
[----:B------:R-:W-:Y:S04]  /*4fd0*/  STS [R7+0x70], R84 ;  /* 0x0000705407007388 */ /* 0x000fe80000000800 */
[----:B------:R-:W-:Y:S01]  /*4fe0*/  STS [R51+0x470], R86 ;  /* 0x0004705633007388 */ /* 0x000fe20000000800 */
[----:B------:R-:W-:Y:S06]  /*4ff0*/  BAR.SYNC.DEFER_BLOCKING 0x0 ;  /* 0x0000000000007b1d */ /* 0x000fec0000010000 */
[----:B------:R-:W1:Y:S04]  /*5000*/  LDS.128 R36, [R41] ;  /* 0x0000000029247984 */ /* 0x000e680000000c00 */
[----:B------:R-:W2:Y:S04]  /*5010*/  LDS.128 R32, [R45+0x800] ;  /* 0x000800002d207984 */ /* 0x000ea80000000c00 */
[----:B------:R-:W3:Y:S04]  /*5020*/  LDS.128 R28, [R69+0x1000] ;  /* 0x00100000451c7984 */ /* 0x000ee80000000c00 */
[----:B------:R-:W4:Y:S01]  /*5030*/  LDS.128 R24, [R0+0x1800] ;  /* 0x0018000000187984 */ /* 0x000f220000000c00 */
[----:B------:R-:W-:Y:S06]  /*5040*/  BAR.SYNC.DEFER_BLOCKING 0x0 ;  /* 0x0000000000007b1d */ /* 0x000fec0000010000 */
[----:B------:R-:W-:Y:S04]  /*5050*/  STS [R7], R54 ;  /* 0x0000003607007388 */ /* 0x000fe80000000800 */
[----:B------:R-:W-:Y:S04]  /*5060*/  STS [R51+0x400], R55 ;  /* 0x0004003733007388 */ /* 0x000fe80000000800 */
[----:B------:R-:W-:Y:S04]  /*5070*/  STS [R7+0x10], R58 ;  /* 0x0000103a07007388 */ /* 0x000fe80000000800 */
[----:B------:R5:W-:Y:S04]  /*5080*/  STS [R51+0x410], R59 ;  /* 0x0004103b33007388 */ /* 0x000be80000000800 */
[----:B------:R1:W-:Y:S04]  /*5090*/  STS [R7+0x20], R61 ;  /* 0x0000203d07007388 */ /* 0x0003e80000000800 */
[----:B------:R-:W-:Y:S01]  /*50a0*/  STS [R51+0x420], R62 ;  /* 0x0004203e33007388 */ /* 0x000fe20000000800 */
[----:B-----5:R-:W-:Y:S01]  /*50b0*/  IMAD R59, R15, UR4, R3 ;  /* 0x000000040f3b7c24 */ /* 0x020fe2000f8e0203 */
[----:B------:R-:W-:-:S02]  /*50c0*/  LEA R15, P0, R4, R17, 0x1 ;  /* 0x00000011040f7211 */ /* 0x000fc400078008ff */
[----:B------:R-:W-:Y:S01]  /*50d0*/  STS [R7+0x30], R65 ;  /* 0x0000304107007388 */ /* 0x000fe20000000800 */
[C---:B-1----:R-:W-:Y:S01]  /*50e0*/  IMAD R61, R16.reuse, UR4, R3 ;  /* 0x00000004103d7c24 */ /* 0x042fe2000f8e0203 */
[----:B------:R-:W-:Y:S02]  /*50f0*/  IADD3 R23, R23, R59, RZ ;  /* 0x0000003b17177210 */ /* 0x000fe40007ffe0ff */
[----:B------:R-:W-:Y:S01]  /*5100*/  STS [R51+0x430], R67 ;  /* 0x0004304333007388 */ /* 0x000fe20000000800 */
[----:B------:R-:W-:Y:S01]  /*5110*/  IMAD.WIDE.U32 R2, R16, UR5, RZ ;  /* 0x0000000510027c25 */ /* 0x000fe2000f8e00ff */
[----:B------:R-:W-:Y:S02]  /*5120*/  LEA.HI.X R57, R4, R21, R57, 0x1, P0 ;  /* 0x0000001504397211 */ /* 0x000fe400000f0c39 */
[----:B------:R-:W-:Y:S01]  /*5130*/  STS [R7+0x40], R40 ;  /* 0x0000402807007388 */ /* 0x000fe20000000800 */
[----:B------:R-:W-:Y:S02]  /*5140*/  IADD3 R16, P0, R56, R15, RZ ;  /* 0x0000000f38107210 */ /* 0x000fe40007f1e0ff */
[----:B------:R-:W-:Y:S01]  /*5150*/  IADD3 R3, R3, R61, RZ ;  /* 0x0000003d03037210 */ /* 0x000fe20007ffe0ff */
[----:B------:R-:W-:Y:S04]  /*5160*/  STS [R51+0x440], R42 ;  /* 0x0004402a33007388 */ /* 0x000fe80000000800 */
[----:B------:R-:W-:Y:S04]  /*5170*/  STS [R7+0x50], R44 ;  /* 0x0000502c07007388 */ /* 0x000fe80000000800 */
[----:B------:R-:W-:Y:S04]  /*5180*/  STS [R51+0x450], R46 ;  /* 0x0004502e33007388 */ /* 0x000fe80000000800 */
[----:B------:R-:W-:Y:S04]  /*5190*/  STS [R7+0x60], R48 ;  /* 0x0000603007007388 */ /* 0x000fe80000000800 */
[----:B------:R-:W-:Y:S04]  /*51a0*/  STS [R51+0x460], R50 ;  /* 0x0004603233007388 */ /* 0x000fe80000000800 */
[----:B------:R1:W-:Y:S04]  /*51b0*/  STS [R7+0x70], R52 ;  /* 0x0000703407007388 */ /* 0x0003e80000000800 */
[----:B------:R-:W-:Y:S01]  /*51c0*/  STS [R51+0x470], R49 ;  /* 0x0004703133007388 */ /* 0x000fe20000000800 */
[----:B------:R-:W-:Y:S01]  /*51d0*/  BAR.SYNC.DEFER_BLOCKING 0x0 ;  /* 0x0000000000007b1d */ /* 0x000fe20000010000 */
[----:B-1----:R-:W-:-:S02]  /*51e0*/  LEA R7, P1, R22, R17, 0x1 ;  /* 0x0000001116077211 */ /* 0x002fc400078208ff */
[----:B------:R-:W-:Y:S02]  /*51f0*/  LEA R17, P2, R2, R17, 0x1 ;  /* 0x0000001102117211 */ /* 0x000fe400078408ff */
[-C--:B------:R-:W-:Y:S02]  /*5200*/  LEA.HI.X R23, R22, R21.reuse, R23, 0x1, P1 ;  /* 0x0000001516177211 */ /* 0x080fe400008f0c17 */
[----:B------:R-:W-:Y:S02]  /*5210*/  LEA.HI.X R21, R2, R21, R3, 0x1, P2 ;  /* 0x0000001502157211 */ /* 0x000fe400010f0c03 */
[C---:B------:R-:W-:Y:S02]  /*5220*/  IADD3 R2, P3, R56.reuse, R11, RZ ;  /* 0x0000000b38027210 */ /* 0x040fe40007f7e0ff */
[C---:B------:R-:W-:Y:S02]  /*5230*/  IADD3 R4, P2, R56.reuse, R9, RZ ;  /* 0x0000000938047210 */ /* 0x040fe40007f5e0ff */
[----:B------:R-:W-:-:S02]  /*5240*/  IADD3 R14, P1, R56, R13, RZ ;  /* 0x0000000d380e7210 */ /* 0x000fc40007f3e0ff */
[----:B------:R-:W-:Y:S02]  /*5250*/  IADD3.X R11, RZ, R19, RZ, P4, !PT ;  /* 0x00000013ff0b7210 */ /* 0x000fe400027fe4ff */
[----:B------:R-:W-:Y:S02]  /*5260*/  IADD3.X R19, RZ, R20, RZ, P5, !PT ;  /* 0x00000014ff137210 */ /* 0x000fe40002ffe4ff */
[C---:B------:R-:W-:Y:S02]  /*5270*/  IADD3 R22, P4, R56.reuse, R7, RZ ;  /* 0x0000000738167210 */ /* 0x040fe40007f9e0ff */
[----:B------:R-:W-:Y:S01]  /*5280*/  IADD3.X R3, RZ, R8, RZ, P3, !PT ;  /* 0x00000008ff037210 */ /* 0x000fe20001ffe4ff */
[----:B------:R-:W1:Y:S01]  /*5290*/  LDS.128 R40, [R41] ;  /* 0x0000000029287984 */ /* 0x000e620000000c00 */
[----:B------:R-:W-:Y:S02]  /*52a0*/  IADD3 R20, P5, R56, R17, RZ ;  /* 0x0000001138147210 */ /* 0x000fe40007fbe0ff */
[----:B------:R-:W-:Y:S01]  /*52b0*/  IADD3.X R5, RZ, R12, RZ, P2, !PT ;  /* 0x0000000cff057210 */ /* 0x000fe200017fe4ff */
[----:B------:R-:W5:Y:S01]  /*52c0*/  LDS.128 R44, [R45+0x800] ;  /* 0x000800002d2c7984 */ /* 0x000f620000000c00 */
[----:B------:R-:W-:-:S02]  /*52d0*/  IADD3.X R15, RZ, R6, RZ, P1, !PT ;  /* 0x00000006ff0f7210 */ /* 0x000fc40000ffe4ff */
[----:B------:R-:W-:Y:S01]  /*52e0*/  IADD3.X R17, RZ, R57, RZ, P0, !PT ;  /* 0x00000039ff117210 */ /* 0x000fe200007fe4ff */
[----:B------:R-:W5:Y:S01]  /*52f0*/  LDS.128 R48, [R69+0x1000] ;  /* 0x0010000045307984 */ /* 0x000f620000000c00 */
[----:B------:R-:W-:Y:S02]  /*5300*/  IADD3.X R23, RZ, R23, RZ, P4, !PT ;  /* 0x00000017ff177210 */ /* 0x000fe400027fe4ff */
[----:B------:R-:W-:Y:S01]  /*5310*/  IADD3.X R21, RZ, R21, RZ, P5, !PT ;  /* 0x00000015ff157210 */ /* 0x000fe20002ffe4ff */
[----:B------:R-:W5:Y:S04]  /*5320*/  LDS.128 R52, [R0+0x1800] ;  /* 0x0018000000347984 */ /* 0x000f680000000c00 */
[----:B------:R-:W-:Y:S04]  /*5330*/  STG.E.128 desc[UR32][R10.64], R36 ;  /* 0x000000240a007986 */ /* 0x000fe8000c101d20 */
[----:B--2---:R-:W-:Y:S04]  /*5340*/  STG.E.128 desc[UR32][R18.64], R32 ;  /* 0x0000002012007986 */ /* 0x004fe8000c101d20 */
[----:B---3--:R-:W-:Y:S04]  /*5350*/  STG.E.128 desc[UR32][R2.64], R28 ;  /* 0x0000001c02007986 */ /* 0x008fe8000c101d20 */
[----:B----4-:R-:W-:Y:S04]  /*5360*/  STG.E.128 desc[UR32][R4.64], R24 ;  /* 0x0000001804007986 */ /* 0x010fe8000c101d20 */
[----:B-1----:R-:W-:Y:S04]  /*5370*/  STG.E.128 desc[UR32][R14.64], R40 ;  /* 0x000000280e007986 */ /* 0x002fe8000c101d20 */
[----:B-----5:R-:W-:Y:S04]  /*5380*/  STG.E.128 desc[UR32][R16.64], R44 ;  /* 0x0000002c10007986 */ /* 0x020fe8000c101d20 */
[----:B------:R-:W-:Y:S04]  /*5390*/  STG.E.128 desc[UR32][R22.64], R48 ;  /* 0x0000003016007986 */ /* 0x000fe8000c101d20 */
[----:B------:R-:W-:Y:S01]  /*53a0*/  STG.E.128 desc[UR32][R20.64], R52 ;  /* 0x0000003414007986 */ /* 0x000fe2000c101d20 */
[----:B------:R-:W-:Y:S05]  /*53b0*/  EXIT ;  /* 0x000000000000794d */ /* 0x000fea0003800000 */
.L_x_1:
[----:B------:R-:W-:-:S00]  /*53c0*/  BRA `(.L_x_1) ;  /* 0xfffffffc00fc7947 */ /* 0x000fc0000383ffff */
[----:B------:R-:W-:-:S00]  /*53d0*/  NOP ;  /* 0x0000000000007918 */ /* 0x000fc00000000000 */
        /* <DEDUP_REMOVED lines=10> */
.L_x_2:


//--------------------- .nv.global.init           --------------------------
	.section	.nv.global.init,"aw",@progbits
.nv.global.init:
	.type		_$_str,@object
	.size		_$_str,(.L_0 - _$_str)
_$_str:
        /*0000*/ 	.byte	0x5f, 0x5f, 0x43, 0x55, 0x44, 0x41, 0x5f, 0x46, 0x54, 0x5a, 0x00
.L_0:


//--------------------- .nv.shared._attn_fwd      --------------------------
	.section	.nv.shared._attn_fwd,"aw",@nobits
	.sectionflags	@""
	.align	16
	.zero		1024


//--------------------- .nv.shared.reserved.0     --------------------------
	.section	.nv.shared.reserved.0,"aw",@nobits
	.weak		__nv_reservedSMEM_offset_0_alias
	.size		__nv_reservedSMEM_offset_0_alias, 0, 0
	.other		__nv_reservedSMEM_offset_0_alias,@"STO_CUDA_RESERVED_SHARED STV_DEFAULT"
__nv_reservedSMEM_offset_0_alias:
	.zero		0


//--------------------- .nv.constant0._attn_fwd   --------------------------
	.section	.nv.constant0._attn_fwd,"a",@progbits
	.sectionflags	@""
	.align	4
.nv.constant0._attn_fwd:
	.zero		640


//--------------------- SYMBOLS --------------------------

	.type		.nv.reservedSmem.offset0,@object
	.size		.nv.reservedSmem.offset0,0x4
